	.target	sm_90a

	.elftype	@"ET_EXEC"


//--------------------- .note.nv.tkinfo           --------------------------
	.section	.note.nv.tkinfo,"",@"SHT_NOTE"
	.sectionflags	@"SHF_NOTE_NV_TKINFO"
	.tkinfo
        /*0018*/ 	.word	0x00000002
        /*0030*/ 	.string	""
        /*0030*/ 	.string	"ptxas"
        /*0030*/ 	.string	"Cuda compilation tools, release 13.0, V13.0.88"
        /*0030*/ 	.string	"Build cuda_13.0.r13.0/compiler.36424714_0"
        /*0030*/ 	.string	"-arch sm_90a -m 64 "



//--------------------- .note.nv.cuinfo           --------------------------
	.section	.note.nv.cuinfo,"",@"SHT_NOTE"
	.sectionflags	@"SHF_NOTE_NV_CUINFO"
        /*0018*/ 	.short	0x0002
        /*001a*/ 	.short	0x005a
        /*001c*/ 	.short	0x0082
	.zero		2


//--------------------- .nv.info                  --------------------------
	.section	.nv.info,"",@"SHT_CUDA_INFO"
	.align	4


	//----- nvinfo : EIATTR_REGCOUNT
	.align		4
        /*0000*/ 	.byte	0x04, 0x2f
        /*0002*/ 	.short	(.L_15 - .L_14)
	.align		4
.L_14:
        /*0004*/ 	.word	index@(_ZN7cutlass13device_kernelINS_4gemm6kernel13GemmUniversalIN4cute5tupleIJiiiiEEENS1_10collective13CollectiveMmaINS1_34MainloopSm90TmaGmmaWarpSpecializedILi11ENS5_IJNS4_1CILi1EEENSA_ILi8EEESB_EEENS1_32KernelTmaWarpSpecializedPingpongEEENS5_IJNSA_ILi64EEENSA_ILi256EEENSA_ILi32EEEEEENS_10bfloat16_tENS5_IJlSB_lEEESK_SL_NS4_8TiledMMAINS4_8MMA_AtomIJNS4_4SM904GMMA28MMA_64x256x16_F32BF16BF16_SSILNSP_5MajorE0ELSR_0ELNSP_7ScaleInE1ELSS_1EEEEEENS4_6LayoutINS5_IJSB_SB_SB_EEENS5_IJNSA_ILi0EEESX_SX_EEEEENS5_IJNS4_10UnderscoreES10_S10_EEEEENS4_23SM90_TMA_LOAD_MULTICASTENS4_14ComposedLayoutINS4_7SwizzleILi2ELi4ELi3EEENS4_18smem_ptr_flag_bitsILi16EEENSV_INS5_IJSC_SI_EEENS5_IJSI_SB_EEEEEEEvNS4_8identityENS4_13SM90_TMA_LOADES1C_vS1D_EENS_8epilogue10collective6detail29Sm90TmaWarpSpecializedAdapterINS1H_15DefaultEpilogueISK_SL_SL_NS1G_6thread17LinearCombinationISK_Li1EffLNS1L_9ScaleType4KindE0ELNS_15FloatRoundStyleE2ESK_EENS1_15EpilogueDefaultEEEEEvvEEEEvNT_6ParamsE)
        /*0008*/ 	.word	0x000000a8


	//----- nvinfo : EIATTR_FRAME_SIZE
	.align		4
.L_15:
        /*000c*/ 	.byte	0x04, 0x11
        /*000e*/ 	.short	(.L_17 - .L_16)
	.align		4
.L_16:
        /*0010*/ 	.word	index@(_ZN7cutlass13device_kernelINS_4gemm6kernel13GemmUniversalIN4cute5tupleIJiiiiEEENS1_10collective13CollectiveMmaINS1_34MainloopSm90TmaGmmaWarpSpecializedILi11ENS5_IJNS4_1CILi1EEENSA_ILi8EEESB_EEENS1_32KernelTmaWarpSpecializedPingpongEEENS5_IJNSA_ILi64EEENSA_ILi256EEENSA_ILi32EEEEEENS_10bfloat16_tENS5_IJlSB_lEEESK_SL_NS4_8TiledMMAINS4_8MMA_AtomIJNS4_4SM904GMMA28MMA_64x256x16_F32BF16BF16_SSILNSP_5MajorE0ELSR_0ELNSP_7ScaleInE1ELSS_1EEEEEENS4_6LayoutINS5_IJSB_SB_SB_EEENS5_IJNSA_ILi0EEESX_SX_EEEEENS5_IJNS4_10UnderscoreES10_S10_EEEEENS4_23SM90_TMA_LOAD_MULTICASTENS4_14ComposedLayoutINS4_7SwizzleILi2ELi4ELi3EEENS4_18smem_ptr_flag_bitsILi16EEENSV_INS5_IJSC_SI_EEENS5_IJSI_SB_EEEEEEEvNS4_8identityENS4_13SM90_TMA_LOADES1C_vS1D_EENS_8epilogue10collective6detail29Sm90TmaWarpSpecializedAdapterINS1H_15DefaultEpilogueISK_SL_SL_NS1G_6thread17LinearCombinationISK_Li1EffLNS1L_9ScaleType4KindE0ELNS_15FloatRoundStyleE2ESK_EENS1_15EpilogueDefaultEEEEEvvEEEEvNT_6ParamsE)
        /*0014*/ 	.word	0x00000008


	//----- nvinfo : EIATTR_MIN_STACK_SIZE
	.align		4
.L_17:
        /*0018*/ 	.byte	0x04, 0x12
        /*001a*/ 	.short	(.L_19 - .L_18)
	.align		4
.L_18:
        /*001c*/ 	.word	index@(_ZN7cutlass13device_kernelINS_4gemm6kernel13GemmUniversalIN4cute5tupleIJiiiiEEENS1_10collective13CollectiveMmaINS1_34MainloopSm90TmaGmmaWarpSpecializedILi11ENS5_IJNS4_1CILi1EEENSA_ILi8EEESB_EEENS1_32KernelTmaWarpSpecializedPingpongEEENS5_IJNSA_ILi64EEENSA_ILi256EEENSA_ILi32EEEEEENS_10bfloat16_tENS5_IJlSB_lEEESK_SL_NS4_8TiledMMAINS4_8MMA_AtomIJNS4_4SM904GMMA28MMA_64x256x16_F32BF16BF16_SSILNSP_5MajorE0ELSR_0ELNSP_7ScaleInE1ELSS_1EEEEEENS4_6LayoutINS5_IJSB_SB_SB_EEENS5_IJNSA_ILi0EEESX_SX_EEEEENS5_IJNS4_10UnderscoreES10_S10_EEEEENS4_23SM90_TMA_LOAD_MULTICASTENS4_14ComposedLayoutINS4_7SwizzleILi2ELi4ELi3EEENS4_18smem_ptr_flag_bitsILi16EEENSV_INS5_IJSC_SI_EEENS5_IJSI_SB_EEEEEEEvNS4_8identityENS4_13SM90_TMA_LOADES1C_vS1D_EENS_8epilogue10collective6detail29Sm90TmaWarpSpecializedAdapterINS1H_15DefaultEpilogueISK_SL_SL_NS1G_6thread17LinearCombinationISK_Li1EffLNS1L_9ScaleType4KindE0ELNS_15FloatRoundStyleE2ESK_EENS1_15EpilogueDefaultEEEEEvvEEEEvNT_6ParamsE)
        /*0020*/ 	.word	0x00000008
.L_19:


//--------------------- .nv.compat                --------------------------
	.section	.nv.compat,"",@"SHT_CUDA_COMPAT_INFO"
	.align	4
        /*0000*/ 	.byte	0x02, 0x09, 0x01, 0x00, 0x02, 0x02, 0x04, 0x00, 0x02, 0x05, 0x05, 0x00, 0x03, 0x07, 0x01, 0x01
        /*0010*/ 	.byte	0x02, 0x03, 0x01, 0x00, 0x02, 0x06, 0x01, 0x00, 0x04, 0x0b, 0x08, 0x00, 0x00, 0x00, 0x00, 0x00
        /*0020*/ 	.byte	0x00, 0x00, 0x00, 0x00


//--------------------- .nv.info._ZN7cutlass13device_kernelINS_4gemm6kernel13GemmUniversalIN4cute5tupleIJiiiiEEENS1_10collective13CollectiveMmaINS1_34MainloopSm90TmaGmmaWarpSpecializedILi11ENS5_IJNS4_1CILi1EEENSA_ILi8EEESB_EEENS1_32KernelTmaWarpSpecializedPingpongEEENS5_IJNSA_ILi64EEENSA_ILi256EEENSA_ILi32EEEEEENS_10bfloat16_tENS5_IJlSB_lEEESK_SL_NS4_8TiledMMAINS4_8MMA_AtomIJNS4_4SM904GMMA28MMA_64x256x16_F32BF16BF16_SSILNSP_5MajorE0ELSR_0ELNSP_7ScaleInE1ELSS_1EEEEEENS4_6LayoutINS5_IJSB_SB_SB_EEENS5_IJNSA_ILi0EEESX_SX_EEEEENS5_IJNS4_10UnderscoreES10_S10_EEEEENS4_23SM90_TMA_LOAD_MULTICASTENS4_14ComposedLayoutINS4_7SwizzleILi2ELi4ELi3EEENS4_18smem_ptr_flag_bitsILi16EEENSV_INS5_IJSC_SI_EEENS5_IJSI_SB_EEEEEEEvNS4_8identityENS4_13SM90_TMA_LOADES1C_vS1D_EENS_8epilogue10collective6detail29Sm90TmaWarpSpecializedAdapterINS1H_15DefaultEpilogueISK_SL_SL_NS1G_6thread17LinearCombinationISK_Li1EffLNS1L_9ScaleType4KindE0ELNS_15FloatRoundStyleE2ESK_EENS1_15EpilogueDefaultEEEEEvvEEEEvNT_6ParamsE --------------------------
	.section	.nv.info._ZN7cutlass13device_kernelINS_4gemm6kernel13GemmUniversalIN4cute5tupleIJiiiiEEENS1_10collective13CollectiveMmaINS1_34MainloopSm90TmaGmmaWarpSpecializedILi11ENS5_IJNS4_1CILi1EEENSA_ILi8EEESB_EEENS1_32KernelTmaWarpSpecializedPingpongEEENS5_IJNSA_ILi64EEENSA_ILi256EEENSA_ILi32EEEEEENS_10bfloat16_tENS5_IJlSB_lEEESK_SL_NS4_8TiledMMAINS4_8MMA_AtomIJNS4_4SM904GMMA28MMA_64x256x16_F32BF16BF16_SSILNSP_5MajorE0ELSR_0ELNSP_7ScaleInE1ELSS_1EEEEEENS4_6LayoutINS5_IJSB_SB_SB_EEENS5_IJNSA_ILi0EEESX_SX_EEEEENS5_IJNS4_10UnderscoreES10_S10_EEEEENS4_23SM90_TMA_LOAD_MULTICASTENS4_14ComposedLayoutINS4_7SwizzleILi2ELi4ELi3EEENS4_18smem_ptr_flag_bitsILi16EEENSV_INS5_IJSC_SI_EEENS5_IJSI_SB_EEEEEEEvNS4_8identityENS4_13SM90_TMA_LOADES1C_vS1D_EENS_8epilogue10collective6detail29Sm90TmaWarpSpecializedAdapterINS1H_15DefaultEpilogueISK_SL_SL_NS1G_6thread17LinearCombinationISK_Li1EffLNS1L_9ScaleType4KindE0ELNS_15FloatRoundStyleE2ESK_EENS1_15EpilogueDefaultEEEEEvvEEEEvNT_6ParamsE,"",@"SHT_CUDA_INFO"
	.sectionflags	@""
	.align	4


	//----- nvinfo : EIATTR_CUDA_API_VERSION
	.align		4
        /*0000*/ 	.byte	0x04, 0x37
        /*0002*/ 	.short	(.L_21 - .L_20)
.L_20:
        /*0004*/ 	.word	0x00000082


	//----- nvinfo : EIATTR_KPARAM_INFO
	.align		4
.L_21:
        /*0008*/ 	.byte	0x04, 0x17
        /*000a*/ 	.short	(.L_23 - .L_22)
.L_22:
        /*000c*/ 	.word	0x00000000
        /*0010*/ 	.short	0x0000
        /*0012*/ 	.short	0x0070
        /*0014*/ 	.byte	0x00, 0xf0, 0x01, 0x10


	//----- nvinfo : EIATTR_SPARSE_MMA_MASK
	.align		4
.L_23:
        /*0018*/ 	.byte	0x03, 0x50
        /*001a*/ 	.short	0x0000


	//----- nvinfo : EIATTR_MAXREG_COUNT
	.align		4
        /*001c*/ 	.byte	0x03, 0x1b
        /*001e*/ 	.short	0x00a8


	//----- nvinfo : EIATTR_NUM_BARRIERS
	.align		4
        /*0020*/ 	.byte	0x02, 0x4c
        /*0022*/ 	.byte	0x01
	.zero		1


	//----- nvinfo : EIATTR_EXTERNS
	.align		4
        /*0024*/ 	.byte	0x04, 0x0f
        /*0026*/ 	.short	(.L_25 - .L_24)


	//   ....[0]....
	.align		4
.L_24:
        /*0028*/ 	.word	index@(__assertfail)


	//----- nvinfo : EIATTR_ANNOTATIONS
	.align		4
.L_25:
        /*002c*/ 	.byte	0x04, 0x55
        /*002e*/ 	.short	(.L_27 - .L_26)


	//   ....[0]....
.L_26:
        /*0030*/ 	.word	0x00000001
        /*0034*/ 	.byte	0x50, 0x0e, 0x00, 0x00, 0x01, 0x00, 0x00, 0x00, 0xb0, 0x9d, 0x00, 0x00, 0x01, 0x00, 0x00, 0x00
        /*0044*/ 	.byte	0x30, 0xaa, 0x00, 0x00


	//----- nvinfo : EIATTR_MERCURY_ISA_VERSION
	.align		4
.L_27:
        /*0048*/ 	.byte	0x03, 0x5f
        /*004a*/ 	.short	0x0101


	//----- nvinfo : EIATTR_INT_WARP_WIDE_INSTR_OFFSETS
	.align		4
        /*004c*/ 	.byte	0x04, 0x31
        /*004e*/ 	.short	(.L_29 - .L_28)


	//   ....[0]....
.L_28:
        /*0050*/ 	.word	0x000005e0


	//   ....[1]....
        /*0054*/ 	.word	0x00000620


	//   ....[2]....
        /*0058*/ 	.word	0x00000730


	//   ....[3]....
        /*005c*/ 	.word	0x00000750


	//   ....[4]....
        /*0060*/ 	.word	0x00000770


	//   ....[5]....
        /*0064*/ 	.word	0x00000790


	//   ....[6]....
        /*0068*/ 	.word	0x00000850


	//   ....[7]....
        /*006c*/ 	.word	0x00000890


	//   ....[8]....
        /*0070*/ 	.word	0x00001ee0


	//----- nvinfo : EIATTR_COOP_GROUP_MASK_REGIDS
	.align		4
.L_29:
        /*0074*/ 	.byte	0x04, 0x29
        /*0076*/ 	.short	(.L_31 - .L_30)


	//   ....[0]....
.L_30:
        /*0078*/ 	.word	0xffffffff


	//   ....[1]....
        /*007c*/ 	.word	0xffffffff


	//   ....[2]....
        /*0080*/ 	.word	0xffffffff


	//   ....[3]....
        /*0084*/ 	.word	0xffffffff


	//   ....[4]....
        /*0088*/ 	.word	0xffffffff


	//   ....[5]....
        /*008c*/ 	.word	0xffffffff


	//   ....[6]....
        /*0090*/ 	.word	0xffffffff


	//----- nvinfo : EIATTR_COOP_GROUP_INSTR_OFFSETS
	.align		4
.L_31:
        /*0094*/ 	.byte	0x04, 0x28
        /*0096*/ 	.short	(.L_33 - .L_32)


	//   ....[0]....
.L_32:
        /*0098*/ 	.word	0x00000070


	//   ....[1]....
        /*009c*/ 	.word	0x00000080


	//   ....[2]....
        /*00a0*/ 	.word	0x00000140


	//   ....[3]....
        /*00a4*/ 	.word	0x000003e0


	//   ....[4]....
        /*00a8*/ 	.word	0x00000420


	//   ....[5]....
        /*00ac*/ 	.word	0x000008e0


	//   ....[6]....
        /*00b0*/ 	.word	0x000009f0


	//----- nvinfo : EIATTR_REG_RECONFIG
	.align		4
.L_33:
        /*00b4*/ 	.byte	0x01, 0x54
	.zero		2


	//----- nvinfo : EIATTR_SYSCALL_OFFSETS
	.align		4
        /*00b8*/ 	.byte	0x04, 0x46
        /*00ba*/ 	.short	(.L_35 - .L_34)


	//   ....[0]....
.L_34:
        /*00bc*/ 	.word	0x00001880


	//----- nvinfo : EIATTR_MBARRIER_INSTR_OFFSETS
	.align		4
.L_35:
        /*00c0*/ 	.byte	0x04, 0x39
        /*00c2*/ 	.short	(.L_37 - .L_36)


	//   ....[0]....
.L_36:
        /*00c4*/ 	.word	0x00000260
        /*00c8*/ 	.word	0x000000ff
        /*00cc*/ 	.word	0x00000000
        /*00d0*/ 	.short	0x0100
        /*00d2*/ 	.byte	0x08
	.zero		1


	//   ....[1]....
        /*00d4*/ 	.word	0x00000270
        /*00d8*/ 	.word	0x000000ff
        /*00dc*/ 	.word	0x00000058
        /*00e0*/ 	.short	0x0100
        /*00e2*/ 	.byte	0x08
	.zero		1


	//   ....[2]....
        /*00e4*/ 	.word	0x00000280
        /*00e8*/ 	.word	0x000000ff
        /*00ec*/ 	.word	0x00000008
        /*00f0*/ 	.short	0x0100
        /*00f2*/ 	.byte	0x08
	.zero		1


	//   ....[3]....
        /*00f4*/ 	.word	0x00000290
        /*00f8*/ 	.word	0x000000ff
        /*00fc*/ 	.word	0x00000060
        /*0100*/ 	.short	0x0100
        /*0102*/ 	.byte	0x08
	.zero		1


	//   ....[4]....
        /*0104*/ 	.word	0x000002a0
        /*0108*/ 	.word	0x000000ff
        /*010c*/ 	.word	0x00000010
        /*0110*/ 	.short	0x0100
        /*0112*/ 	.byte	0x08
	.zero		1


	//   ....[5]....
        /*0114*/ 	.word	0x000002b0
        /*0118*/ 	.word	0x000000ff
        /*011c*/ 	.word	0x00000068
        /*0120*/ 	.short	0x0100
        /*0122*/ 	.byte	0x08
	.zero		1


	//   ....[6]....
        /*0124*/ 	.word	0x000002c0
        /*0128*/ 	.word	0x000000ff
        /*012c*/ 	.word	0x00000018
        /*0130*/ 	.short	0x0100
        /*0132*/ 	.byte	0x08
	.zero		1


	//   ....[7]....
        /*0134*/ 	.word	0x000002d0
        /*0138*/ 	.word	0x000000ff
        /*013c*/ 	.word	0x00000070
        /*0140*/ 	.short	0x0100
        /*0142*/ 	.byte	0x08
	.zero		1


	//   ....[8]....
        /*0144*/ 	.word	0x000002e0
        /*0148*/ 	.word	0x000000ff
        /*014c*/ 	.word	0x00000020
        /*0150*/ 	.short	0x0100
        /*0152*/ 	.byte	0x08
	.zero		1


	//   ....[9]....
        /*0154*/ 	.word	0x000002f0
        /*0158*/ 	.word	0x000000ff
        /*015c*/ 	.word	0x00000078
        /*0160*/ 	.short	0x0100
        /*0162*/ 	.byte	0x08
	.zero		1


	//   ....[10]....
        /*0164*/ 	.word	0x00000300
        /*0168*/ 	.word	0x000000ff
        /*016c*/ 	.word	0x00000028
        /*0170*/ 	.short	0x0100
        /*0172*/ 	.byte	0x08
	.zero		1


	//   ....[11]....
        /*0174*/ 	.word	0x00000310
        /*0178*/ 	.word	0x000000ff
        /*017c*/ 	.word	0x00000080
        /*0180*/ 	.short	0x0100
        /*0182*/ 	.byte	0x08
	.zero		1


	//   ....[12]....
        /*0184*/ 	.word	0x00000320
        /*0188*/ 	.word	0x000000ff
        /*018c*/ 	.word	0x00000030
        /*0190*/ 	.short	0x0100
        /*0192*/ 	.byte	0x08
	.zero		1


	//   ....[13]....
        /*0194*/ 	.word	0x00000330
        /*0198*/ 	.word	0x000000ff
        /*019c*/ 	.word	0x00000088
        /*01a0*/ 	.short	0x0100
        /*01a2*/ 	.byte	0x08
	.zero		1


	//   ....[14]....
        /*01a4*/ 	.word	0x00000340
        /*01a8*/ 	.word	0x000000ff
        /*01ac*/ 	.word	0x00000038
        /*01b0*/ 	.short	0x0100
        /*01b2*/ 	.byte	0x08
	.zero		1


	//   ....[15]....
        /*01b4*/ 	.word	0x00000350
        /*01b8*/ 	.word	0x000000ff
        /*01bc*/ 	.word	0x00000090
        /*01c0*/ 	.short	0x0100
        /*01c2*/ 	.byte	0x08
	.zero		1


	//   ....[16]....
        /*01c4*/ 	.word	0x00000360
        /*01c8*/ 	.word	0x000000ff
        /*01cc*/ 	.word	0x00000040
        /*01d0*/ 	.short	0x0100
        /*01d2*/ 	.byte	0x08
	.zero		1


	//   ....[17]....
        /*01d4*/ 	.word	0x00000370
        /*01d8*/ 	.word	0x000000ff
        /*01dc*/ 	.word	0x00000098
        /*01e0*/ 	.short	0x0100
        /*01e2*/ 	.byte	0x08
	.zero		1


	//   ....[18]....
        /*01e4*/ 	.word	0x00000380
        /*01e8*/ 	.word	0x000000ff
        /*01ec*/ 	.word	0x00000048
        /*01f0*/ 	.short	0x0100
        /*01f2*/ 	.byte	0x08
	.zero		1


	//   ....[19]....
        /*01f4*/ 	.word	0x00000390
        /*01f8*/ 	.word	0x000000ff
        /*01fc*/ 	.word	0x000000a0
        /*0200*/ 	.short	0x0100
        /*0202*/ 	.byte	0x08
	.zero		1


	//   ....[20]....
        /*0204*/ 	.word	0x000003a0
        /*0208*/ 	.word	0x000000ff
        /*020c*/ 	.word	0x00000050
        /*0210*/ 	.short	0x0100
        /*0212*/ 	.byte	0x08
	.zero		1


	//   ....[21]....
        /*0214*/ 	.word	0x000003b0
        /*0218*/ 	.word	0x000000ff
        /*021c*/ 	.word	0x000000a8
        /*0220*/ 	.short	0x0100
        /*0222*/ 	.byte	0x08
	.zero		1


	//   ....[22]....
        /*0224*/ 	.word	0x000008c0
        /*0228*/ 	.word	0x000000ff
        /*022c*/ 	.word	0x000000e0
        /*0230*/ 	.short	0x0100
        /*0232*/ 	.byte	0x08
	.zero		1


	//   ....[23]....
        /*0234*/ 	.word	0x00000950
        /*0238*/ 	.word	0x000000ff
        /*023c*/ 	.word	0x000000e8
        /*0240*/ 	.short	0x0100
        /*0242*/ 	.byte	0x08
	.zero		1


	//   ....[24]....
        /*0244*/ 	.word	0x00000970
        /*0248*/ 	.word	0x000000ff
        /*024c*/ 	.word	0x000000c0
        /*0250*/ 	.short	0x0100
        /*0252*/ 	.byte	0x09
	.zero		1


	//   ....[25]....
        /*0254*/ 	.word	0x00000980
        /*0258*/ 	.word	0x000000ff
        /*025c*/ 	.word	0x000000c8
        /*0260*/ 	.short	0x0100
        /*0262*/ 	.byte	0x09
	.zero		1


	//   ....[26]....
        /*0264*/ 	.word	0x00000990
        /*0268*/ 	.word	0x000000ff
        /*026c*/ 	.word	0x000000d0
        /*0270*/ 	.short	0x0100
        /*0272*/ 	.byte	0x09
	.zero		1


	//   ....[27]....
        /*0274*/ 	.word	0x000009a0
        /*0278*/ 	.word	0x000000ff
        /*027c*/ 	.word	0x000000d8
        /*0280*/ 	.short	0x0100
        /*0282*/ 	.byte	0x09
	.zero		1


	//   ....[28]....
        /*0284*/ 	.word	0x00001760
        /*0288*/ 	.word	0x0000009f
        /*028c*/ 	.word	0x00000000
        /*0290*/ 	.short	0x010a
        /*0292*/ 	.byte	0x2a
	.zero		1


	//   ....[29]....
        /*0294*/ 	.word	0x00001900
        /*0298*/ 	.word	0x00000003
        /*029c*/ 	.word	0x00000000
        /*02a0*/ 	.short	0x010a
        /*02a2*/ 	.byte	0x3f
	.zero		1


	//   ....[30]....
        /*02a4*/ 	.word	0x00001960
        /*02a8*/ 	.word	0x00000003
        /*02ac*/ 	.word	0x00000000
        /*02b0*/ 	.short	0x010a
        /*02b2*/ 	.byte	0x3f
	.zero		1


	//   ....[31]....
        /*02b4*/ 	.word	0x00001bd0
        /*02b8*/ 	.word	0x000000ff
        /*02bc*/ 	.word	0x00000000
        /*02c0*/ 	.short	0x010a
        /*02c2*/ 	.byte	0x04
	.zero		1


	//   ....[32]....
        /*02c4*/ 	.word	0x00001c10
        /*02c8*/ 	.word	0x000000ff
        /*02cc*/ 	.word	0x00000000
        /*02d0*/ 	.short	0x010a
        /*02d2*/ 	.byte	0x04
	.zero		1


	//   ....[33]....
        /*02d4*/ 	.word	0x00001d80
        /*02d8*/ 	.word	0x00000005
        /*02dc*/ 	.word	0x00000000
        /*02e0*/ 	.short	0x0101
        /*02e2*/ 	.byte	0x3f
	.zero		1


	//   ....[34]....
        /*02e4*/ 	.word	0x00001e80
        /*02e8*/ 	.word	0x000000a0
        /*02ec*/ 	.word	0x00000000
        /*02f0*/ 	.short	0x0101
        /*02f2*/ 	.byte	0x2d
	.zero		1


	//   ....[35]....
        /*02f4*/ 	.word	0x00001f80
        /*02f8*/ 	.word	0x00000003
        /*02fc*/ 	.word	0x00000000
        /*0300*/ 	.short	0x0101
        /*0302*/ 	.byte	0x3f
	.zero		1


	//   ....[36]....
        /*0304*/ 	.word	0x00002040
        /*0308*/ 	.word	0x0000009f
        /*030c*/ 	.word	0x00000010
        /*0310*/ 	.short	0x010a
        /*0312*/ 	.byte	0x2a
	.zero		1


	//   ....[37]....
        /*0314*/ 	.word	0x00009dd0
        /*0318*/ 	.word	0x000000a2
        /*031c*/ 	.word	0x00000000
        /*0320*/ 	.short	0x0101
        /*0322*/ 	.byte	0x2d
	.zero		1


	//   ....[38]....
        /*0324*/ 	.word	0x0000a770
        /*0328*/ 	.word	0x0000000c
        /*032c*/ 	.word	0x00000058
        /*0330*/ 	.short	0x010a
        /*0332*/ 	.byte	0x3f
	.zero		1


	//   ....[39]....
        /*0334*/ 	.word	0x0000ab40
        /*0338*/ 	.word	0x00000004
        /*033c*/ 	.word	0x000000e8
        /*0340*/ 	.short	0x0101
        /*0342*/ 	.byte	0x3f
	.zero		1


	//   ....[40]....
        /*0344*/ 	.word	0x0000b2c0
        /*0348*/ 	.word	0x00000007
        /*034c*/ 	.word	0x00000000
        /*0350*/ 	.short	0x010a
        /*0352*/ 	.byte	0x3f
	.zero		1


	//   ....[41]....
        /*0354*/ 	.word	0x0000b340
        /*0358*/ 	.word	0x00000009
        /*035c*/ 	.word	0x00000000
        /*0360*/ 	.short	0x010a
        /*0362*/ 	.byte	0x3f
	.zero		1


	//   ....[42]....
        /*0364*/ 	.word	0x0000b3d0
        /*0368*/ 	.word	0x00000006
        /*036c*/ 	.word	0x00000000
        /*0370*/ 	.short	0x010a
        /*0372*/ 	.byte	0x3f
	.zero		1


	//   ....[43]....
        /*0374*/ 	.word	0x0000b460
        /*0378*/ 	.word	0x00000009
        /*037c*/ 	.word	0x00000000
        /*0380*/ 	.short	0x010a
        /*0382*/ 	.byte	0x3f
	.zero		1


	//   ....[44]....
        /*0384*/ 	.word	0x0000b4f0
        /*0388*/ 	.word	0x00000006
        /*038c*/ 	.word	0x00000000
        /*0390*/ 	.short	0x010a
        /*0392*/ 	.byte	0x3f
	.zero		1


	//   ....[45]....
        /*0394*/ 	.word	0x0000b580
        /*0398*/ 	.word	0x00000009
        /*039c*/ 	.word	0x00000000
        /*03a0*/ 	.short	0x010a
        /*03a2*/ 	.byte	0x3f
	.zero		1


	//   ....[46]....
        /*03a4*/ 	.word	0x0000b610
        /*03a8*/ 	.word	0x00000006
        /*03ac*/ 	.word	0x00000000
        /*03b0*/ 	.short	0x010a
        /*03b2*/ 	.byte	0x3f
	.zero		1


	//   ....[47]....
        /*03b4*/ 	.word	0x0000b6a0
        /*03b8*/ 	.word	0x00000009
        /*03bc*/ 	.word	0x00000000
        /*03c0*/ 	.short	0x010a
        /*03c2*/ 	.byte	0x3f
	.zero		1


	//   ....[48]....
        /*03c4*/ 	.word	0x0000b730
        /*03c8*/ 	.word	0x00000006
        /*03cc*/ 	.word	0x00000000
        /*03d0*/ 	.short	0x010a
        /*03d2*/ 	.byte	0x3f
	.zero		1


	//   ....[49]....
        /*03d4*/ 	.word	0x0000b7c0
        /*03d8*/ 	.word	0x00000009
        /*03dc*/ 	.word	0x00000000
        /*03e0*/ 	.short	0x010a
        /*03e2*/ 	.byte	0x3f
	.zero		1


	//   ....[50]....
        /*03e4*/ 	.word	0x0000b850
        /*03e8*/ 	.word	0x00000003
        /*03ec*/ 	.word	0x00000000
        /*03f0*/ 	.short	0x010a
        /*03f2*/ 	.byte	0x3f
	.zero		1


	//   ....[51]....
        /*03f4*/ 	.word	0x0000b8b0
        /*03f8*/ 	.word	0x000000a1
        /*03fc*/ 	.word	0x00000000
        /*0400*/ 	.short	0x010a
        /*0402*/ 	.byte	0x3f
	.zero		1


	//   ....[52]....
        /*0404*/ 	.word	0x0000b900
        /*0408*/ 	.word	0x00000003
        /*040c*/ 	.word	0x00000000
        /*0410*/ 	.short	0x010a
        /*0412*/ 	.byte	0x3f
	.zero		1


	//   ....[53]....
        /*0414*/ 	.word	0x0000b960
        /*0418*/ 	.word	0x00000005
        /*041c*/ 	.word	0x00000000
        /*0420*/ 	.short	0x010a
        /*0422*/ 	.byte	0x3f
	.zero		1


	//   ....[54]....
        /*0424*/ 	.word	0x0000b9b0
        /*0428*/ 	.word	0x000000a1
        /*042c*/ 	.word	0x00000010
        /*0430*/ 	.short	0x010a
        /*0432*/ 	.byte	0x3f
	.zero		1


	//   ....[55]....
        /*0434*/ 	.word	0x0000ba80
        /*0438*/ 	.word	0x0000000c
        /*043c*/ 	.word	0x00000058
        /*0440*/ 	.short	0x010a
        /*0442*/ 	.byte	0x3f
	.zero		1


	//   ....[56]....
        /*0444*/ 	.word	0x0000bb50
        /*0448*/ 	.word	0x00000007
        /*044c*/ 	.word	0x00000000
        /*0450*/ 	.short	0x010a
        /*0452*/ 	.byte	0x3f
	.zero		1


	//   ....[57]....
        /*0454*/ 	.word	0x0000bba0
        /*0458*/ 	.word	0x00000009
        /*045c*/ 	.word	0x00000000
        /*0460*/ 	.short	0x010a
        /*0462*/ 	.byte	0x3f
	.zero		1


	//   ....[58]....
        /*0464*/ 	.word	0x0000bbf0
        /*0468*/ 	.word	0x00000006
        /*046c*/ 	.word	0x00000000
        /*0470*/ 	.short	0x010a
        /*0472*/ 	.byte	0x3f
	.zero		1


	//   ....[59]....
        /*0474*/ 	.word	0x0000bc40
        /*0478*/ 	.word	0x00000009
        /*047c*/ 	.word	0x00000000
        /*0480*/ 	.short	0x010a
        /*0482*/ 	.byte	0x3f
	.zero		1


	//   ....[60]....
        /*0484*/ 	.word	0x0000bc90
        /*0488*/ 	.word	0x00000006
        /*048c*/ 	.word	0x00000000
        /*0490*/ 	.short	0x010a
        /*0492*/ 	.byte	0x3f
	.zero		1


	//   ....[61]....
        /*0494*/ 	.word	0x0000bce0
        /*0498*/ 	.word	0x00000009
        /*049c*/ 	.word	0x00000000
        /*04a0*/ 	.short	0x010a
        /*04a2*/ 	.byte	0x3f
	.zero		1


	//   ....[62]....
        /*04a4*/ 	.word	0x0000bd30
        /*04a8*/ 	.word	0x00000006
        /*04ac*/ 	.word	0x00000000
        /*04b0*/ 	.short	0x010a
        /*04b2*/ 	.byte	0x3f
	.zero		1


	//   ....[63]....
        /*04b4*/ 	.word	0x0000bd80
        /*04b8*/ 	.word	0x00000009
        /*04bc*/ 	.word	0x00000000
        /*04c0*/ 	.short	0x010a
        /*04c2*/ 	.byte	0x3f
	.zero		1


	//   ....[64]....
        /*04c4*/ 	.word	0x0000bdd0
        /*04c8*/ 	.word	0x00000006
        /*04cc*/ 	.word	0x00000000
        /*04d0*/ 	.short	0x010a
        /*04d2*/ 	.byte	0x3f
	.zero		1


	//   ....[65]....
        /*04d4*/ 	.word	0x0000be20
        /*04d8*/ 	.word	0x00000009
        /*04dc*/ 	.word	0x00000000
        /*04e0*/ 	.short	0x010a
        /*04e2*/ 	.byte	0x3f
	.zero		1


	//----- nvinfo : EIATTR_NUM_MBARRIERS
	.align		4
.L_37:
        /*04e4*/ 	.byte	0x03, 0x38
        /*04e6*/ 	.short	0x001c


	//----- nvinfo : EIATTR_EXIT_INSTR_OFFSETS
	.align		4
        /*04e8*/ 	.byte	0x04, 0x1c
        /*04ea*/ 	.short	(.L_39 - .L_38)


	//   ....[0]....
.L_38:
        /*04ec*/ 	.word	0x00001490


	//   ....[1]....
        /*04f0*/ 	.word	0x000014f0


	//   ....[2]....
        /*04f4*/ 	.word	0x0000a460


	//   ....[3]....
        /*04f8*/ 	.word	0x0000a490


	//   ....[4]....
        /*04fc*/ 	.word	0x0000b8a0


	//----- nvinfo : EIATTR_MAX_THREADS
	.align		4
.L_39:
        /*0500*/ 	.byte	0x04, 0x05
        /*0502*/ 	.short	(.L_41 - .L_40)
.L_40:
        /*0504*/ 	.word	0x00000180
        /*0508*/ 	.word	0x00000001
        /*050c*/ 	.word	0x00000001


	//----- nvinfo : EIATTR_CRS_STACK_SIZE
	.align		4
.L_41:
        /*0510*/ 	.byte	0x04, 0x1e
        /*0512*/ 	.short	(.L_43 - .L_42)
.L_42:
        /*0514*/ 	.word	0x00000000


	//----- nvinfo : EIATTR_CBANK_PARAM_SIZE
	.align		4
.L_43:
        /*0518*/ 	.byte	0x03, 0x19
        /*051a*/ 	.short	0x0470


	//----- nvinfo : EIATTR_PARAM_CBANK
	.align		4
        /*051c*/ 	.byte	0x04, 0x0a
        /*051e*/ 	.short	(.L_45 - .L_44)
	.align		4
.L_44:
        /*0520*/ 	.word	index@(.nv.constant0._ZN7cutlass13device_kernelINS_4gemm6kernel13GemmUniversalIN4cute5tupleIJiiiiEEENS1_10collective13CollectiveMmaINS1_34MainloopSm90TmaGmmaWarpSpecializedILi11ENS5_IJNS4_1CILi1EEENSA_ILi8EEESB_EEENS1_32KernelTmaWarpSpecializedPingpongEEENS5_IJNSA_ILi64EEENSA_ILi256EEENSA_ILi32EEEEEENS_10bfloat16_tENS5_IJlSB_lEEESK_SL_NS4_8TiledMMAINS4_8MMA_AtomIJNS4_4SM904GMMA28MMA_64x256x16_F32BF16BF16_SSILNSP_5MajorE0ELSR_0ELNSP_7ScaleInE1ELSS_1EEEEEENS4_6LayoutINS5_IJSB_SB_SB_EEENS5_IJNSA_ILi0EEESX_SX_EEEEENS5_IJNS4_10UnderscoreES10_S10_EEEEENS4_23SM90_TMA_LOAD_MULTICASTENS4_14ComposedLayoutINS4_7SwizzleILi2ELi4ELi3EEENS4_18smem_ptr_flag_bitsILi16EEENSV_INS5_IJSC_SI_EEENS5_IJSI_SB_EEEEEEEvNS4_8identityENS4_13SM90_TMA_LOADES1C_vS1D_EENS_8epilogue10collective6detail29Sm90TmaWarpSpecializedAdapterINS1H_15DefaultEpilogueISK_SL_SL_NS1G_6thread17LinearCombinationISK_Li1EffLNS1L_9ScaleType4KindE0ELNS_15FloatRoundStyleE2ESK_EENS1_15EpilogueDefaultEEEEEvvEEEEvNT_6ParamsE)
        /*0524*/ 	.short	0x0210
        /*0526*/ 	.short	0x0470


	//----- nvinfo : EIATTR_SW_WAR
	.align		4
.L_45:
        /*0528*/ 	.byte	0x04, 0x36
        /*052a*/ 	.short	(.L_47 - .L_46)
.L_46:
        /*052c*/ 	.word	0x00000008
.L_47:


//--------------------- .nv.callgraph             --------------------------
	.section	.nv.callgraph,"",@"SHT_CUDA_CALLGRAPH"
	.align	4
	.sectionentsize	8
	.align		4
        /*0000*/ 	.word	0x00000000
	.align		4
        /*0004*/ 	.word	0xffffffff
	.align		4
        /*0008*/ 	.word	index@(_ZN7cutlass13device_kernelINS_4gemm6kernel13GemmUniversalIN4cute5tupleIJiiiiEEENS1_10collective13CollectiveMmaINS1_34MainloopSm90TmaGmmaWarpSpecializedILi11ENS5_IJNS4_1CILi1EEENSA_ILi8EEESB_EEENS1_32KernelTmaWarpSpecializedPingpongEEENS5_IJNSA_ILi64EEENSA_ILi256EEENSA_ILi32EEEEEENS_10bfloat16_tENS5_IJlSB_lEEESK_SL_NS4_8TiledMMAINS4_8MMA_AtomIJNS4_4SM904GMMA28MMA_64x256x16_F32BF16BF16_SSILNSP_5MajorE0ELSR_0ELNSP_7ScaleInE1ELSS_1EEEEEENS4_6LayoutINS5_IJSB_SB_SB_EEENS5_IJNSA_ILi0EEESX_SX_EEEEENS5_IJNS4_10UnderscoreES10_S10_EEEEENS4_23SM90_TMA_LOAD_MULTICASTENS4_14ComposedLayoutINS4_7SwizzleILi2ELi4ELi3EEENS4_18smem_ptr_flag_bitsILi16EEENSV_INS5_IJSC_SI_EEENS5_IJSI_SB_EEEEEEEvNS4_8identityENS4_13SM90_TMA_LOADES1C_vS1D_EENS_8epilogue10collective6detail29Sm90TmaWarpSpecializedAdapterINS1H_15DefaultEpilogueISK_SL_SL_NS1G_6thread17LinearCombinationISK_Li1EffLNS1L_9ScaleType4KindE0ELNS_15FloatRoundStyleE2ESK_EENS1_15EpilogueDefaultEEEEEvvEEEEvNT_6ParamsE)
	.align		4
        /*000c*/ 	.word	index@(__assertfail)
	.align		4
        /*0010*/ 	.word	0x00000000
	.align		4
        /*0014*/ 	.word	0xfffffffe
	.align		4
        /*0018*/ 	.word	0x00000000
	.align		4
        /*001c*/ 	.word	0xfffffffd
	.align		4
        /*0020*/ 	.word	0x00000000
	.align		4
        /*0024*/ 	.word	0xfffffffc


//--------------------- .nv.constant4             --------------------------
	.section	.nv.constant4,"a",@progbits
	.align	8
	.align		8
.nv.constant4:
        /*0000*/ 	.dword	__assertfail
	.align		8
        /*0008*/ 	.dword	__unnamed_1
	.align		8
        /*0010*/ 	.dword	_ZN40_INTERNAL_55a5d20d_4_k_cu_e930e600_257334cuda3std3__45__cpo5beginE
	.align		8
        /*0018*/ 	.dword	_ZN40_INTERNAL_55a5d20d_4_k_cu_e930e600_257334cuda3std3__45__cpo3endE
	.align		8
        /*0020*/ 	.dword	_ZN40_INTERNAL_55a5d20d_4_k_cu_e930e600_257334cuda3std3__45__cpo6cbeginE
	.align		8
        /*0028*/ 	.dword	_ZN40_INTERNAL_55a5d20d_4_k_cu_e930e600_257334cuda3std3__45__cpo4cendE
	.align		8
        /*0030*/ 	.dword	_ZN40_INTERNAL_55a5d20d_4_k_cu_e930e600_257334cuda3std3__442_GLOBAL__N__55a5d20d_4_k_cu_e930e600_257336ignoreE
	.align		8
        /*0038*/ 	.dword	_ZN40_INTERNAL_55a5d20d_4_k_cu_e930e600_257334cuda3std3__419piecewise_constructE
	.align		8
        /*0040*/ 	.dword	_ZN40_INTERNAL_55a5d20d_4_k_cu_e930e600_257334cuda3std3__48in_placeE
	.align		8
        /*0048*/ 	.dword	_ZN40_INTERNAL_55a5d20d_4_k_cu_e930e600_257334cuda3std6ranges3__45__cpo4swapE
	.align		8
        /*0050*/ 	.dword	_ZN40_INTERNAL_55a5d20d_4_k_cu_e930e600_257334cuda3std6ranges3__45__cpo9iter_moveE
	.align		8
        /*0058*/ 	.dword	_ZN40_INTERNAL_55a5d20d_4_k_cu_e930e600_257334cute7productE
	.align		8
        /*0060*/ 	.dword	_ZN40_INTERNAL_55a5d20d_4_k_cu_e930e600_257334cute1_E
	.align		8
        /*0068*/ 	.dword	$str$22
	.align		8
        /*0070*/ 	.dword	$str$23


//--------------------- .text._ZN7cutlass13device_kernelINS_4gemm6kernel13GemmUniversalIN4cute5tupleIJiiiiEEENS1_10collective13CollectiveMmaINS1_34MainloopSm90TmaGmmaWarpSpecializedILi11ENS5_IJNS4_1CILi1EEENSA_ILi8EEESB_EEENS1_32KernelTmaWarpSpecializedPingpongEEENS5_IJNSA_ILi64EEENSA_ILi256EEENSA_ILi32EEEEEENS_10bfloat16_tENS5_IJlSB_lEEESK_SL_NS4_8TiledMMAINS4_8MMA_AtomIJNS4_4SM904GMMA28MMA_64x256x16_F32BF16BF16_SSILNSP_5MajorE0ELSR_0ELNSP_7ScaleInE1ELSS_1EEEEEENS4_6LayoutINS5_IJSB_SB_SB_EEENS5_IJNSA_ILi0EEESX_SX_EEEEENS5_IJNS4_10UnderscoreES10_S10_EEEEENS4_23SM90_TMA_LOAD_MULTICASTENS4_14ComposedLayoutINS4_7SwizzleILi2ELi4ELi3EEENS4_18smem_ptr_flag_bitsILi16EEENSV_INS5_IJSC_SI_EEENS5_IJSI_SB_EEEEEEEvNS4_8identityENS4_13SM90_TMA_LOADES1C_vS1D_EENS_8epilogue10collective6detail29Sm90TmaWarpSpecializedAdapterINS1H_15DefaultEpilogueISK_SL_SL_NS1G_6thread17LinearCombinationISK_Li1EffLNS1L_9ScaleType4KindE0ELNS_15FloatRoundStyleE2ESK_EENS1_15EpilogueDefaultEEEEEvvEEEEvNT_6ParamsE --------------------------
	.section	.text._ZN7cutlass13device_kernelINS_4gemm6kernel13GemmUniversalIN4cute5tupleIJiiiiEEENS1_10collective13CollectiveMmaINS1_34MainloopSm90TmaGmmaWarpSpecializedILi11ENS5_IJNS4_1CILi1EEENSA_ILi8EEESB_EEENS1_32KernelTmaWarpSpecializedPingpongEEENS5_IJNSA_ILi64EEENSA_ILi256EEENSA_ILi32EEEEEENS_10bfloat16_tENS5_IJlSB_lEEESK_SL_NS4_8TiledMMAINS4_8MMA_AtomIJNS4_4SM904GMMA28MMA_64x256x16_F32BF16BF16_SSILNSP_5MajorE0ELSR_0ELNSP_7ScaleInE1ELSS_1EEEEEENS4_6LayoutINS5_IJSB_SB_SB_EEENS5_IJNSA_ILi0EEESX_SX_EEEEENS5_IJNS4_10UnderscoreES10_S10_EEEEENS4_23SM90_TMA_LOAD_MULTICASTENS4_14ComposedLayoutINS4_7SwizzleILi2ELi4ELi3EEENS4_18smem_ptr_flag_bitsILi16EEENSV_INS5_IJSC_SI_EEENS5_IJSI_SB_EEEEEEEvNS4_8identityENS4_13SM90_TMA_LOADES1C_vS1D_EENS_8epilogue10collective6detail29Sm90TmaWarpSpecializedAdapterINS1H_15DefaultEpilogueISK_SL_SL_NS1G_6thread17LinearCombinationISK_Li1EffLNS1L_9ScaleType4KindE0ELNS_15FloatRoundStyleE2ESK_EENS1_15EpilogueDefaultEEEEEvvEEEEvNT_6ParamsE,"ax",@progbits
	.align	128
.text._ZN7cutlass13device_kernelINS_4gemm6kernel13GemmUniversalIN4cute5tupleIJiiiiEEENS1_10collective13CollectiveMmaINS1_34MainloopSm90TmaGmmaWarpSpecializedILi11ENS5_IJNS4_1CILi1EEENSA_ILi8EEESB_EEENS1_32KernelTmaWarpSpecializedPingpongEEENS5_IJNSA_ILi64EEENSA_ILi256EEENSA_ILi32EEEEEENS_10bfloat16_tENS5_IJlSB_lEEESK_SL_NS4_8TiledMMAINS4_8MMA_AtomIJNS4_4SM904GMMA28MMA_64x256x16_F32BF16BF16_SSILNSP_5MajorE0ELSR_0ELNSP_7ScaleInE1ELSS_1EEEEEENS4_6LayoutINS5_IJSB_SB_SB_EEENS5_IJNSA_ILi0EEESX_SX_EEEEENS5_IJNS4_10UnderscoreES10_S10_EEEEENS4_23SM90_TMA_LOAD_MULTICASTENS4_14ComposedLayoutINS4_7SwizzleILi2ELi4ELi3EEENS4_18smem_ptr_flag_bitsILi16EEENSV_INS5_IJSC_SI_EEENS5_IJSI_SB_EEEEEEEvNS4_8identityENS4_13SM90_TMA_LOADES1C_vS1D_EENS_8epilogue10collective6detail29Sm90TmaWarpSpecializedAdapterINS1H_15DefaultEpilogueISK_SL_SL_NS1G_6thread17LinearCombinationISK_Li1EffLNS1L_9ScaleType4KindE0ELNS_15FloatRoundStyleE2ESK_EENS1_15EpilogueDefaultEEEEEvvEEEEvNT_6ParamsE:
        .type           _ZN7cutlass13device_kernelINS_4gemm6kernel13GemmUniversalIN4cute5tupleIJiiiiEEENS1_10collective13CollectiveMmaINS1_34MainloopSm90TmaGmmaWarpSpecializedILi11ENS5_IJNS4_1CILi1EEENSA_ILi8EEESB_EEENS1_32KernelTmaWarpSpecializedPingpongEEENS5_IJNSA_ILi64EEENSA_ILi256EEENSA_ILi32EEEEEENS_10bfloat16_tENS5_IJlSB_lEEESK_SL_NS4_8TiledMMAINS4_8MMA_AtomIJNS4_4SM904GMMA28MMA_64x256x16_F32BF16BF16_SSILNSP_5MajorE0ELSR_0ELNSP_7ScaleInE1ELSS_1EEEEEENS4_6LayoutINS5_IJSB_SB_SB_EEENS5_IJNSA_ILi0EEESX_SX_EEEEENS5_IJNS4_10UnderscoreES10_S10_EEEEENS4_23SM90_TMA_LOAD_MULTICASTENS4_14ComposedLayoutINS4_7SwizzleILi2ELi4ELi3EEENS4_18smem_ptr_flag_bitsILi16EEENSV_INS5_IJSC_SI_EEENS5_IJSI_SB_EEEEEEEvNS4_8identityENS4_13SM90_TMA_LOADES1C_vS1D_EENS_8epilogue10collective6detail29Sm90TmaWarpSpecializedAdapterINS1H_15DefaultEpilogueISK_SL_SL_NS1G_6thread17LinearCombinationISK_Li1EffLNS1L_9ScaleType4KindE0ELNS_15FloatRoundStyleE2ESK_EENS1_15EpilogueDefaultEEEEEvvEEEEvNT_6ParamsE,@function
        .size           _ZN7cutlass13device_kernelINS_4gemm6kernel13GemmUniversalIN4cute5tupleIJiiiiEEENS1_10collective13CollectiveMmaINS1_34MainloopSm90TmaGmmaWarpSpecializedILi11ENS5_IJNS4_1CILi1EEENSA_ILi8EEESB_EEENS1_32KernelTmaWarpSpecializedPingpongEEENS5_IJNSA_ILi64EEENSA_ILi256EEENSA_ILi32EEEEEENS_10bfloat16_tENS5_IJlSB_lEEESK_SL_NS4_8TiledMMAINS4_8MMA_AtomIJNS4_4SM904GMMA28MMA_64x256x16_F32BF16BF16_SSILNSP_5MajorE0ELSR_0ELNSP_7ScaleInE1ELSS_1EEEEEENS4_6LayoutINS5_IJSB_SB_SB_EEENS5_IJNSA_ILi0EEESX_SX_EEEEENS5_IJNS4_10UnderscoreES10_S10_EEEEENS4_23SM90_TMA_LOAD_MULTICASTENS4_14ComposedLayoutINS4_7SwizzleILi2ELi4ELi3EEENS4_18smem_ptr_flag_bitsILi16EEENSV_INS5_IJSC_SI_EEENS5_IJSI_SB_EEEEEEEvNS4_8identityENS4_13SM90_TMA_LOADES1C_vS1D_EENS_8epilogue10collective6detail29Sm90TmaWarpSpecializedAdapterINS1H_15DefaultEpilogueISK_SL_SL_NS1G_6thread17LinearCombinationISK_Li1EffLNS1L_9ScaleType4KindE0ELNS_15FloatRoundStyleE2ESK_EENS1_15EpilogueDefaultEEEEEvvEEEEvNT_6ParamsE,(.L_x_344 - _ZN7cutlass13device_kernelINS_4gemm6kernel13GemmUniversalIN4cute5tupleIJiiiiEEENS1_10collective13CollectiveMmaINS1_34MainloopSm90TmaGmmaWarpSpecializedILi11ENS5_IJNS4_1CILi1EEENSA_ILi8EEESB_EEENS1_32KernelTmaWarpSpecializedPingpongEEENS5_IJNSA_ILi64EEENSA_ILi256EEENSA_ILi32EEEEEENS_10bfloat16_tENS5_IJlSB_lEEESK_SL_NS4_8TiledMMAINS4_8MMA_AtomIJNS4_4SM904GMMA28MMA_64x256x16_F32BF16BF16_SSILNSP_5MajorE0ELSR_0ELNSP_7ScaleInE1ELSS_1EEEEEENS4_6LayoutINS5_IJSB_SB_SB_EEENS5_IJNSA_ILi0EEESX_SX_EEEEENS5_IJNS4_10UnderscoreES10_S10_EEEEENS4_23SM90_TMA_LOAD_MULTICASTENS4_14ComposedLayoutINS4_7SwizzleILi2ELi4ELi3EEENS4_18smem_ptr_flag_bitsILi16EEENSV_INS5_IJSC_SI_EEENS5_IJSI_SB_EEEEEEEvNS4_8identityENS4_13SM90_TMA_LOADES1C_vS1D_EENS_8epilogue10collective6detail29Sm90TmaWarpSpecializedAdapterINS1H_15DefaultEpilogueISK_SL_SL_NS1G_6thread17LinearCombinationISK_Li1EffLNS1L_9ScaleType4KindE0ELNS_15FloatRoundStyleE2ESK_EENS1_15EpilogueDefaultEEEEEvvEEEEvNT_6ParamsE)
        .other          _ZN7cutlass13device_kernelINS_4gemm6kernel13GemmUniversalIN4cute5tupleIJiiiiEEENS1_10collective13CollectiveMmaINS1_34MainloopSm90TmaGmmaWarpSpecializedILi11ENS5_IJNS4_1CILi1EEENSA_ILi8EEESB_EEENS1_32KernelTmaWarpSpecializedPingpongEEENS5_IJNSA_ILi64EEENSA_ILi256EEENSA_ILi32EEEEEENS_10bfloat16_tENS5_IJlSB_lEEESK_SL_NS4_8TiledMMAINS4_8MMA_AtomIJNS4_4SM904GMMA28MMA_64x256x16_F32BF16BF16_SSILNSP_5MajorE0ELSR_0ELNSP_7ScaleInE1ELSS_1EEEEEENS4_6LayoutINS5_IJSB_SB_SB_EEENS5_IJNSA_ILi0EEESX_SX_EEEEENS5_IJNS4_10UnderscoreES10_S10_EEEEENS4_23SM90_TMA_LOAD_MULTICASTENS4_14ComposedLayoutINS4_7SwizzleILi2ELi4ELi3EEENS4_18smem_ptr_flag_bitsILi16EEENSV_INS5_IJSC_SI_EEENS5_IJSI_SB_EEEEEEEvNS4_8identityENS4_13SM90_TMA_LOADES1C_vS1D_EENS_8epilogue10collective6detail29Sm90TmaWarpSpecializedAdapterINS1H_15DefaultEpilogueISK_SL_SL_NS1G_6thread17LinearCombinationISK_Li1EffLNS1L_9ScaleType4KindE0ELNS_15FloatRoundStyleE2ESK_EENS1_15EpilogueDefaultEEEEEvvEEEEvNT_6ParamsE,@"STO_CUDA_ENTRY STV_DEFAULT"
_ZN7cutlass13device_kernelINS_4gemm6kernel13GemmUniversalIN4cute5tupleIJiiiiEEENS1_10collective13CollectiveMmaINS1_34MainloopSm90TmaGmmaWarpSpecializedILi11ENS5_IJNS4_1CILi1EEENSA_ILi8EEESB_EEENS1_32KernelTmaWarpSpecializedPingpongEEENS5_IJNSA_ILi64EEENSA_ILi256EEENSA_ILi32EEEEEENS_10bfloat16_tENS5_IJlSB_lEEESK_SL_NS4_8TiledMMAINS4_8MMA_AtomIJNS4_4SM904GMMA28MMA_64x256x16_F32BF16BF16_SSILNSP_5MajorE0ELSR_0ELNSP_7ScaleInE1ELSS_1EEEEEENS4_6LayoutINS5_IJSB_SB_SB_EEENS5_IJNSA_ILi0EEESX_SX_EEEEENS5_IJNS4_10UnderscoreES10_S10_EEEEENS4_23SM90_TMA_LOAD_MULTICASTENS4_14ComposedLayoutINS4_7SwizzleILi2ELi4ELi3EEENS4_18smem_ptr_flag_bitsILi16EEENSV_INS5_IJSC_SI_EEENS5_IJSI_SB_EEEEEEEvNS4_8identityENS4_13SM90_TMA_LOADES1C_vS1D_EENS_8epilogue10collective6detail29Sm90TmaWarpSpecializedAdapterINS1H_15DefaultEpilogueISK_SL_SL_NS1G_6thread17LinearCombinationISK_Li1EffLNS1L_9ScaleType4KindE0ELNS_15FloatRoundStyleE2ESK_EENS1_15EpilogueDefaultEEEEEvvEEEEvNT_6ParamsE:
[----:B------:R-:W0:Y:S02]  /*0000*/  LDC R1, c[0x0][0x28] ;  /* 0x00000a00ff017b82 */ /* 0x000e240000000800 */
[----:B0-----:R-:W-:Y:S01]  /*0010*/  VIADD R1, R1, 0xfffffff8 ;  /* 0xfffffff801017836 */ /* 0x001fe20000000000 */
[----:B------:R-:W0:Y:S01]  /*0020*/  S2R R4, SR_TID.X ;  /* 0x0000000000047919 */ /* 0x000e220000002100 */
[----:B------:R-:W-:Y:S01]  /*0030*/  ELECT P0, URZ, PT ;  /* 0x00000000003f782f */ /* 0x000fe20003800000 */
[----:B------:R-:W-:Y:S01]  /*0040*/  BSSY B0, `(.L_x_0) ;  /* 0x000000f000007945 */ /* 0x000fe20003800000 */
[--C-:B0-----:R-:W-:Y:S02]  /*0050*/  SHF.R.U32.HI R0, RZ, 0x5, R4.reuse ;  /* 0x00000005ff007819 */ /* 0x101fe40000011604 */
[----:B------:R-:W-:-:S03]  /*0060*/  SHF.R.U32.HI R7, RZ, 0x7, R4 ;  /* 0x00000007ff077819 */ /* 0x000fc60000011604 */
[----:B------:R-:W0:Y:S04]  /*0070*/  SHFL.IDX PT, R2, R0, RZ, 0x1f ;  /* 0x00001fff00027589 */ /* 0x000e2800000e0000 */
[----:B------:R1:W2:Y:S01]  /*0080*/  SHFL.IDX PT, R10, R7, RZ, 0x1f ;  /* 0x00001fff070a7589 */ /* 0x0002a200000e0000 */
[----:B0-----:R-:W-:-:S13]  /*0090*/  ISETP.NE.OR P0, PT, R2, RZ, !P0 ;  /* 0x000000ff0200720c */ /* 0x001fda0004705670 */
[----:B-12---:R-:W-:Y:S05]  /*00a0*/  @P0 BRA `(.L_x_1) ;  /* 0x0000000000200947 */ /* 0x006fea0003800000 */
[----:B------:R-:W-:Y:S02]  /*00b0*/  ULDC.64 UR4, c[0x0][0x198] ;  /* 0x0000660000047ab9 */ /* 0x000fe40000000a00 */
[----:B------:R-:W-:Y:S02]  /*00c0*/  UIADD3 UR6, UP0, UR4, 0xf0, URZ ;  /* 0x000000f004067890 */ /* 0x000fe4000ff1e03f */
[----:B------:R-:W-:Y:S02]  /*00d0*/  UIADD3 UR4, UP1, UR4, 0x1f0, URZ ;  /* 0x000001f004047890 */ /* 0x000fe4000ff3e03f */
[----:B------:R-:W-:Y:S02]  /*00e0*/  UIADD3.X UR7, URZ, UR5, URZ, UP0, !UPT ;  /* 0x000000053f077290 */ /* 0x000fe400087fe43f */
[----:B------:R-:W-:-:S07]  /*00f0*/  UIADD3.X UR5, URZ, UR5, URZ, UP1, !UPT ;  /* 0x000000053f057290 */ /* 0x000fce0008ffe43f */
[----:B------:R0:W-:Y:S02]  /*0100*/  UTMACCTL.PF [UR6] ;  /* 0x00000000060079b9 */ /* 0x0001e40008040000 */
[----:B------:R0:W-:Y:S02]  /*0110*/  UTMACCTL.PF [UR4] ;  /* 0x00000000040079b9 */ /* 0x0001e40008040000 */
[----:B0-----:R-:W-:Y:S01]  /*0120*/  NOP ;  /* 0x0000000000007918 */ /* 0x001fe20000000000 */
.L_x_1:
[----:B------:R-:W-:Y:S05]  /*0130*/  BSYNC B0 ;  /* 0x0000000000007941 */ /* 0x000fea0003800000 */
.L_x_0:
[----:B------:R-:W0:Y:S02]  /*0140*/  SHFL.IDX PT, R8, R0, RZ, 0x1f ;  /* 0x00001fff00087589 */ /* 0x000e2400000e0000 */
[----:B0-----:R-:W-:-:S13]  /*0150*/  ISETP.NE.AND P0, PT, R8, RZ, PT ;  /* 0x000000ff0800720c */ /* 0x001fda0003f05270 */
[----:B------:R-:W-:Y:S05]  /*0160*/  @P0 BRA `(.L_x_2) ;  /* 0x00000000009c0947 */ /* 0x000fea0003800000 */
[----:B------:R-:W-:Y:S01]  /*0170*/  ELECT P0, URZ, PT ;  /* 0x00000000003f782f */ /* 0x000fe20003800000 */
[----:B------:R-:W-:-:S12]  /*0180*/  BSSY B0, `(.L_x_2) ;  /* 0x0000025000007945 */ /* 0x000fd80003800000 */
[----:B------:R-:W-:Y:S05]  /*0190*/  @!P0 BRA `(.L_x_3) ;  /* 0x00000000008c8947 */ /* 0x000fea0003800000 */
[----:B------:R-:W0:Y:S01]  /*01a0*/  S2UR UR8, SR_CgaCtaId ;  /* 0x00000000000879c3 */ /* 0x000e220000008800 */
[----:B------:R-:W-:Y:S01]  /*01b0*/  UMOV UR4, 0x400 ;  /* 0x0000040000047882 */ /* 0x000fe20000000000 */
[----:B------:R-:W-:Y:S01]  /*01c0*/  UMOV UR5, 0x1 ;  /* 0x0000000100057882 */ /* 0x000fe20000000000 */
[----:B------:R-:W-:Y:S02]  /*01d0*/  UMOV UR6, 0x8 ;  /* 0x0000000800067882 */ /* 0x000fe40000000000 */
[----:B------:R-:W-:-:S04]  /*01e0*/  UIADD3 UR6, -UR6, 0x100000, URZ ;  /* 0x0010000006067890 */ /* 0x000fc8000fffe13f */
[----:B------:R-:W-:Y:S02]  /*01f0*/  USHF.L.U32 UR7, UR6, 0xb, URZ ;  /* 0x0000000b06077899 */ /* 0x000fe4000800063f */
[----:B------:R-:W-:Y:S02]  /*0200*/  USHF.L.U32 UR6, UR6, 0x1, URZ ;  /* 0x0000000106067899 */ /* 0x000fe4000800063f */
[----:B0-----:R-:W-:Y:S02]  /*0210*/  ULEA UR8, UR8, UR4, 0x18 ;  /* 0x0000000408087291 */ /* 0x001fe4000f8ec03f */
[----:B------:R-:W-:-:S04]  /*0220*/  UIADD3 UR4, -UR5, 0x100000, URZ ;  /* 0x0010000005047890 */ /* 0x000fc8000fffe13f */
[----:B------:R-:W-:Y:S02]  /*0230*/  USHF.L.U32 UR5, UR4, 0xb, URZ ;  /* 0x0000000b04057899 */ /* 0x000fe4000800063f */
[----:B------:R-:W-:Y:S01]  /*0240*/  USHF.L.U32 UR4, UR4, 0x1, URZ ;  /* 0x0000000104047899 */ /* 0x000fe2000800063f */
[----:B------:R-:W0:Y:S11]  /*0250*/  FENCE.VIEW.ASYNC.S ;  /* 0x00000000000073c6 */ /* 0x000e360000000000 */
[----:B0-----:R0:W1:Y:S01]  /*0260*/  SYNCS.EXCH.64 URZ, [UR8], UR4 ;  /* 0x00000004083f75b2 */ /* 0x0010620008000100 */
[----:B------:R0:W2:Y:S01]  /*0270*/  SYNCS.EXCH.64 URZ, [UR8+0x58], UR6 ;  /* 0x00005806083f75b2 */ /* 0x0000a20008000100 */
[----:B------:R0:W3:Y:S01]  /*0280*/  SYNCS.EXCH.64 URZ, [UR8+0x8], UR4 ;  /* 0x00000804083f75b2 */ /* 0x0000e20008000100 */
[----:B------:R0:W4:Y:S01]  /*0290*/  SYNCS.EXCH.64 URZ, [UR8+0x60], UR6 ;  /* 0x00006006083f75b2 */ /* 0x0001220008000100 */
[----:B------:R0:W0:Y:S01]  /*02a0*/  SYNCS.EXCH.64 URZ, [UR8+0x10], UR4 ;  /* 0x00001004083f75b2 */ /* 0x0000220008000100 */
        /* <DEDUP_REMOVED lines=17> */
[----:B------:R-:W-:Y:S01]  /*03c0*/  NOP ;  /* 0x0000000000007918 */ /* 0x000fe20000000000 */
.L_x_3:
[----:B0-----:R-:W-:Y:S05]  /*03d0*/  BSYNC B0 ;  /* 0x0000000000007941 */ /* 0x001fea0003800000 */
.L_x_2:
[----:B------:R-:W0:Y:S01]  /*03e0*/  SHFL.IDX PT, R9, R0, RZ, 0x1f ;  /* 0x00001fff00097589 */ /* 0x000e2200000e0000 */
[----:B------:R-:W5:Y:S01]  /*03f0*/  S2UR UR12, SR_CTAID.X ;  /* 0x00000000000c79c3 */ /* 0x000f620000002500 */
[----:B------:R-:W-:Y:S02]  /*0400*/  SHF.R.S32.HI R3, RZ, 0x1f, R4 ;  /* 0x0000001fff037819 */ /* 0x000fe40000011404 */
[----:B------:R-:W-:Y:S01]  /*0410*/  ELECT P0, URZ, PT ;  /* 0x00000000003f782f */ /* 0x000fe20003800000 */
[----:B------:R-:W1:Y:S01]  /*0420*/  SHFL.IDX PT, R5, R0, RZ, 0x1f ;  /* 0x00001fff00057589 */ /* 0x000e6200000e0000 */
[----:B------:R-:W-:Y:S02]  /*0430*/  ELECT P1, URZ, PT ;  /* 0x00000000003f782f */ /* 0x000fe40003820000 */
[----:B------:R-:W-:Y:S01]  /*0440*/  LEA.HI R3, R3, R4, RZ, 0x7 ;  /* 0x0000000403037211 */ /* 0x000fe200078f38ff */
[----:B------:R-:W-:Y:S01]  /*0450*/  ULDC UR4, c[0x0][0x150] ;  /* 0x0000540000047ab9 */ /* 0x000fe20000000800 */
[----:B------:R-:W2:Y:S01]  /*0460*/  S2R R6, SR_CTAID.Y ;  /* 0x0000000000067919 */ /* 0x000ea20000002600 */
[----:B------:R-:W-:Y:S01]  /*0470*/  SHF.R.S32.HI R11, RZ, 0x1f, R8 ;  /* 0x0000001fff0b7819 */ /* 0x000fe20000011408 */
[----:B------:R-:W3:Y:S01]  /*0480*/  LDC R21, c[0x0][0x148] ;  /* 0x00005200ff157b82 */ /* 0x000ee20000000800 */
[----:B------:R-:W-:Y:S01]  /*0490*/  LOP3.LUT R3, R3, 0xffffff80, RZ, 0xc0, !PT ;  /* 0xffffff8003037812 */ /* 0x000fe200078ec0ff */
[----:B------:R-:W-:Y:S01]  /*04a0*/  UMOV UR11, 0x80 ;  /* 0x00000080000b7882 */ /* 0x000fe20000000000 */
[----:B------:R-:W-:Y:S01]  /*04b0*/  LEA.HI R11, R11, R8, RZ, 0x2 ;  /* 0x000000080b0b7211 */ /* 0x000fe200078f10ff */
[----:B------:R-:W-:Y:S01]  /*04c0*/  NOP ;  /* 0x0000000000007918 */ /* 0x000fe20000000000 */
[----:B------:R-:W-:Y:S01]  /*04d0*/  NOP ;  /* 0x0000000000007918 */ /* 0x000fe20000000000 */
[----:B------:R-:W-:Y:S01]  /*04e0*/  IMAD.IADD R3, R4, 0x1, -R3 ;  /* 0x0000000104037824 */ /* 0x000fe200078e0a03 */
[----:B------:R-:W-:Y:S01]  /*04f0*/  LOP3.LUT R11, R11, 0x3ffffffc, RZ, 0xc0, !PT ;  /* 0x3ffffffc0b0b7812 */ /* 0x000fe200078ec0ff */
[----:B------:R-:W4:Y:S01]  /*0500*/  LDC R15, c[0x0][0x140] ;  /* 0x00005000ff0f7b82 */ /* 0x000f220000000800 */
[C---:B------:R-:W-:Y:S01]  /*0510*/  VIADD R35, R10.reuse, 0xffffffff ;  /* 0xffffffff0a237836 */ /* 0x040fe20000000000 */
[----:B------:R-:W-:-:S02]  /*0520*/  ISETP.NE.AND P2, PT, R10, RZ, PT ;  /* 0x000000ff0a00720c */ /* 0x000fc40003f45270 */
[----:B------:R-:W-:Y:S01]  /*0530*/  SHF.R.S32.HI R14, RZ, 0x1f, R3 ;  /* 0x0000001fff0e7819 */ /* 0x000fe20000011403 */
[----:B------:R-:W-:Y:S01]  /*0540*/  IMAD.IADD R11, R8, 0x1, -R11 ;  /* 0x00000001080b7824 */ /* 0x000fe200078e0a0b */
[----:B0-----:R-:W-:Y:S02]  /*0550*/  ISETP.NE.OR P0, PT, R9, RZ, !P0 ;  /* 0x000000ff0900720c */ /* 0x001fe40004705670 */
[----:B-----5:R-:W-:Y:S01]  /*0560*/  I2FP.F32.U32 R12, UR12 ;  /* 0x0000000c000c7c45 */ /* 0x020fe20008201000 */
[----:B------:R-:W0:Y:S01]  /*0570*/  LDC R13, c[0x0][0x144] ;  /* 0x00005100ff0d7b82 */ /* 0x000e220000000800 */
[----:B-1----:R-:W-:Y:S02]  /*0580*/  ISETP.NE.OR P1, PT, R5, RZ, !P1 ;  /* 0x000000ff0500720c */ /* 0x002fe40004f25670 */
[----:B------:R-:W-:Y:S01]  /*0590*/  LEA.HI R0, R14, R3, RZ, 0x3 ;  /* 0x000000030e007211 */ /* 0x000fe200078f18ff */
[----:B------:R-:W-:Y:S01]  /*05a0*/  FMUL R12, R12, UR4 ;  /* 0x000000040c0c7c20 */ /* 0x000fe20008400000 */
[----:B------:R-:W-:Y:S01]  /*05b0*/  ULDC UR4, c[0x0][0x154] ;  /* 0x0000550000047ab9 */ /* 0x000fe20000000800 */
[----:B------:R-:W-:-:S02]  /*05c0*/  SHF.R.S32.HI R5, RZ, 0x1f, R2 ;  /* 0x0000001fff057819 */ /* 0x000fc40000011402 */
[--C-:B------:R-:W-:Y:S02]  /*05d0*/  SHF.R.S32.HI R9, RZ, 0x3, R0.reuse ;  /* 0x00000003ff097819 */ /* 0x100fe40000011400 */
[----:B------:R-:W-:Y:S01]  /*05e0*/  VOTEU.ALL UP0, P0 ;  /* 0x00000000003f7886 */ /* 0x000fe20000000000 */
[----:B------:R-:W-:Y:S01]  /*05f0*/  SHF.R.S32.HI R0, RZ, 0x1f, R0 ;  /* 0x0000001fff007819 */ /* 0x000fe20000011400 */
[----:B------:R-:W1:Y:S01]  /*0600*/  F2I.U32.TRUNC.NTZ R12, R12 ;  /* 0x0000000c000c7305 */ /* 0x000e62000020f000 */
[----:B--2---:R-:W-:Y:S01]  /*0610*/  I2FP.F32.U32 R8, R6 ;  /* 0x0000000600087245 */ /* 0x004fe20000201000 */
[----:B------:R-:W-:Y:S01]  /*0620*/  VOTEU.ALL UP1, P1 ;  /* 0x00000000003f7886 */ /* 0x000fe20000820000 */
[----:B------:R-:W2:Y:S01]  /*0630*/  @!UP0 S2UR UR7, SR_CgaCtaId ;  /* 0x00000000000789c3 */ /* 0x000ea20000008800 */
[----:B------:R-:W-:Y:S01]  /*0640*/  LEA.HI R0, R0, R9, RZ, 0x2 ;  /* 0x0000000900007211 */ /* 0x000fe200078f10ff */
[----:B------:R-:W-:Y:S01]  /*0650*/  @!UP0 UMOV UR6, 0x400 ;  /* 0x0000040000068882 */ /* 0x000fe20000000000 */
[----:B------:R-:W-:Y:S01]  /*0660*/  FMUL R8, R8, UR4 ;  /* 0x0000000408087c20 */ /* 0x000fe20008400000 */
[----:B------:R-:W-:Y:S01]  /*0670*/  LEA.HI R5, R5, R2, RZ, 0x2 ;  /* 0x0000000205057211 */ /* 0x000fe200078f10ff */
[----:B------:R-:W-:Y:S01]  /*0680*/  UMOV UR4, 0x20 ;  /* 0x0000002000047882 */ /* 0x000fe20000000000 */
[----:B------:R-:W-:Y:S01]  /*0690*/  LOP3.LUT R0, R0, 0xfffffffc, RZ, 0xc0, !PT ;  /* 0xfffffffc00007812 */ /* 0x000fe200078ec0ff */
[----:B------:R-:W-:-:S04]  /*06a0*/  @!UP0 UIADD3 UR4, -UR4, 0x100000, URZ ;  /* 0x0010000004048890 */ /* 0x000fc8000fffe13f */
[----:B------:R-:W-:Y:S02]  /*06b0*/  @!UP0 USHF.L.U32 UR5, UR4, 0xb, URZ ;  /* 0x0000000b04058899 */ /* 0x000fe4000800063f */
[----:B------:R-:W-:Y:S01]  /*06c0*/  @!UP0 USHF.L.U32 UR4, UR4, 0x1, URZ ;  /* 0x0000000104048899 */ /* 0x000fe2000800063f */
[----:B------:R-:W5:Y:S01]  /*06d0*/  @!UP1 S2UR UR10, SR_CgaCtaId ;  /* 0x00000000000a99c3 */ /* 0x000f620000008800 */
[----:B------:R-:W3:Y:S01]  /*06e0*/  F2I.U32.TRUNC.NTZ R8, R8 ;  /* 0x0000000800087305 */ /* 0x000ee2000020f000 */
[----:B------:R-:W-:Y:S01]  /*06f0*/  LOP3.LUT R5, R5, 0xfffffffc, RZ, 0xc0, !PT ;  /* 0xfffffffc05057812 */ /* 0x000fe200078ec0ff */
[----:B------:R-:W-:Y:S01]  /*0700*/  IMAD.IADD R0, R9, 0x1, -R0 ;  /* 0x0000000109007824 */ /* 0x000fe200078e0a00 */
[----:B------:R-:W-:Y:S01]  /*0710*/  @!UP1 UMOV UR9, 0x400 ;  /* 0x0000040000099882 */ /* 0x000fe20000000000 */
[----:B-1----:R-:W-:Y:S01]  /*0720*/  IMAD.MOV R12, RZ, RZ, -R12 ;  /* 0x000000ffff0c7224 */ /* 0x002fe200078e0a0c */
[----:B------:R-:W-:Y:S01]  /*0730*/  VOTEU.ALL UP2, P1 ;  /* 0x00000000003f7886 */ /* 0x000fe20000840000 */
[----:B------:R-:W-:Y:S01]  /*0740*/  IMAD R0, R11, 0x4, R0 ;  /* 0x000000040b007824 */ /* 0x000fe200078e0200 */
[----:B------:R-:W-:Y:S01]  /*0750*/  VOTEU.ALL UP3, P1 ;  /* 0x00000000003f7886 */ /* 0x000fe20000860000 */
[----:B------:R-:W-:Y:S01]  /*0760*/  IMAD.IADD R5, R2, 0x1, -R5 ;  /* 0x0000000102057824 */ /* 0x000fe200078e0a05 */
[----:B------:R-:W-:Y:S01]  /*0770*/  VOTEU.ALL UP4, P1 ;  /* 0x00000000003f7886 */ /* 0x000fe20000880000 */
[C---:B------:R-:W-:Y:S01]  /*0780*/  IMAD.SHL.U32 R9, R0.reuse, 0x4, RZ ;  /* 0x0000000400097824 */ /* 0x040fe200078e00ff */
[----:B------:R-:W-:Y:S01]  /*0790*/  VOTEU.ALL UP5, P1 ;  /* 0x00000000003f7886 */ /* 0x000fe200008a0000 */
[----:B----4-:R-:W-:Y:S01]  /*07a0*/  ISETP.EQ.U32.AND P3, PT, R15, 0x1, PT ;  /* 0x000000010f00780c */ /* 0x010fe20003f62070 */
[----:B0-----:R-:W-:Y:S01]  /*07b0*/  IMAD R20, R13, R12, UR12 ;  /* 0x0000000c0d147e24 */ /* 0x001fe2000f8e020c */
[----:B------:R-:W-:Y:S01]  /*07c0*/  ISETP.NE.AND P1, PT, R5, 0x3, PT ;  /* 0x000000030500780c */ /* 0x000fe20003f25270 */
[----:B--2---:R-:W-:Y:S01]  /*07d0*/  @!UP0 ULEA UR8, UR7, UR6, 0x18 ;  /* 0x0000000607088291 */ /* 0x004fe2000f8ec03f */
[----:B---3--:R-:W-:Y:S01]  /*07e0*/  IMAD.MOV R24, RZ, RZ, -R8 ;  /* 0x000000ffff187224 */ /* 0x008fe200078e0a08 */
[----:B------:R-:W-:Y:S01]  /*07f0*/  LOP3.LUT R152, R0, 0xc, R9, 0x78, !PT ;  /* 0x0000000c00987812 */ /* 0x000fe200078e7809 */
[----:B------:R-:W-:-:S04]  /*0800*/  @!UP1 UIADD3 UR6, -UR11, 0x100000, URZ ;  /* 0x001000000b069890 */ /* 0x000fc8000fffe13f */
[----:B------:R-:W-:Y:S02]  /*0810*/  @!UP1 USHF.L.U32 UR7, UR6, 0xb, URZ ;  /* 0x0000000b06079899 */ /* 0x000fe4000800063f */
[----:B------:R-:W-:Y:S01]  /*0820*/  @!UP1 USHF.L.U32 UR6, UR6, 0x1, URZ ;  /* 0x0000000106069899 */ /* 0x000fe2000800063f */
[----:B------:R-:W-:Y:S01]  /*0830*/  ISETP.EQ.OR P1, PT, R5, RZ, !P1 ;  /* 0x000000ff0500720c */ /* 0x000fe20004f22670 */
[----:B------:R-:W-:Y:S01]  /*0840*/  IMAD R9, R21, R24, R6 ;  /* 0x0000001815097224 */ /* 0x000fe200078e0206 */
[----:B------:R-:W-:Y:S01]  /*0850*/  VOTEU.ALL UP0, P0 ;  /* 0x00000000003f7886 */ /* 0x000fe20000000000 */
[----:B------:R-:W-:Y:S01]  /*0860*/  ISETP.GE.U32.AND P5, PT, R35, 0x2, PT ;  /* 0x000000022300780c */ /* 0x000fe20003fa6070 */
[----:B-----5:R-:W-:Y:S01]  /*0870*/  @!UP1 ULEA UR9, UR10, UR9, 0x18 ;  /* 0x000000090a099291 */ /* 0x020fe2000f8ec03f */
[----:B------:R-:W-:Y:S01]  /*0880*/  ISETP.EQ.AND P1, PT, R10, RZ, P1 ;  /* 0x000000ff0a00720c */ /* 0x000fe20000f22270 */
[----:B------:R-:W-:Y:S01]  /*0890*/  VOTEU.ALL UP1, P0 ;  /* 0x00000000003f7886 */ /* 0x000fe20000020000 */
[----:B------:R-:W-:Y:S01]  /*08a0*/  LOP3.LUT P0, RZ, R3, 0x7, RZ, 0xc0, !PT ;  /* 0x0000000703ff7812 */ /* 0x000fe2000780c0ff */
[----:B------:R-:W0:Y:S02]  /*08b0*/  FENCE.VIEW.ASYNC.S ;  /* 0x00000000000073c6 */ /* 0x000e240000000000 */
[----:B0-----:R0:W1:Y:S01]  /*08c0*/  @!UP0 SYNCS.EXCH.64 URZ, [UR8+0xe0], UR4 ;  /* 0x0000e004083f85b2 */ /* 0x0010620008000100 */
[----:B------:R-:W-:Y:S01]  /*08d0*/  ISETP.NE.AND P4, PT, R9, R152, PT ;  /* 0x000000980900720c */ /* 0x000fe20003f85270 */
[----:B------:R0:W2:Y:S01]  /*08e0*/  SHFL.IDX PT, R0, R7, RZ, 0x1f ;  /* 0x00001fff07007589 */ /* 0x0000a200000e0000 */
[----:B------:R-:W-:-:S02]  /*08f0*/  ISETP.LT.U32.AND P0, PT, R152, 0x8, !P0 ;  /* 0x000000089800780c */ /* 0x000fc40004701070 */
[----:B------:R-:W-:Y:S02]  /*0900*/  ISETP.EQ.OR P4, PT, R20, RZ, !P4 ;  /* 0x000000ff1400720c */ /* 0x000fe40006782670 */
[----:B------:R-:W-:Y:S02]  /*0910*/  SEL R16, RZ, 0x1, !P1 ;  /* 0x00000001ff107807 */ /* 0x000fe40004800000 */
[----:B------:R-:W-:Y:S02]  /*0920*/  PLOP3.LUT P0, PT, P0, P4, PT, 0x80, 0x0 ;  /* 0x000000000000781c */ /* 0x000fe40000709070 */
[----:B------:R-:W-:Y:S02]  /*0930*/  SEL R16, R16, 0x2, P5 ;  /* 0x0000000210107807 */ /* 0x000fe40002800000 */
[----:B------:R-:W-:Y:S01]  /*0940*/  P2R R155, PR, RZ, 0x1 ;  /* 0x00000001ff9b7803 */ /* 0x000fe20000000000 */
[----:B------:R0:W3:Y:S01]  /*0950*/  @!UP1 SYNCS.EXCH.64 URZ, [UR8+0xe8], UR4 ;  /* 0x0000e804083f95b2 */ /* 0x0000e20008000100 */
[----:B------:R-:W-:Y:S01]  /*0960*/  NOP ;  /* 0x0000000000007918 */ /* 0x000fe20000000000 */
[----:B------:R0:W4:Y:S01]  /*0970*/  @!UP2 SYNCS.EXCH.64 URZ, [UR9+0xc0], UR6 ;  /* 0x0000c006093fa5b2 */ /* 0x0001220008000100 */
[----:B------:R0:W0:Y:S01]  /*0980*/  @!UP3 SYNCS.EXCH.64 URZ, [UR9+0xc8], UR6 ;  /* 0x0000c806093fb5b2 */ /* 0x0000220008000100 */
[----:B------:R0:W0:Y:S01]  /*0990*/  @!UP4 SYNCS.EXCH.64 URZ, [UR9+0xd0], UR6 ;  /* 0x0000d006093fc5b2 */ /* 0x0000220008000100 */
[----:B------:R0:W0:Y:S01]  /*09a0*/  @!UP5 SYNCS.EXCH.64 URZ, [UR9+0xd8], UR6 ;  /* 0x0000d806093fd5b2 */ /* 0x0000220008000100 */
[----:B------:R-:W-:Y:S01]  /*09b0*/  NOP ;  /* 0x0000000000007918 */ /* 0x000fe20000000000 */
[----:B------:R-:W-:Y:S05]  /*09c0*/  @!P3 BRA `(.L_x_4) ;  /* 0x000000000008b947 */ /* 0x000fea0003800000 */
[----:B01-34-:R-:W-:Y:S01]  /*09d0*/  UCGABAR_ARV ;  /* 0x00000000000079c7 */ /* 0x01bfe20008000000 */
[----:B------:R-:W-:Y:S05]  /*09e0*/  BRA `(.L_x_5) ;  /* 0x0000000000047947 */ /* 0x000fea0003800000 */
.L_x_4:
[----:B01-34-:R-:W-:Y:S01]  /*09f0*/  NOP ;  /* 0x0000000000007918 */ /* 0x01bfe20000000000 */
.L_x_5:
[----:B------:R-:W-:Y:S01]  /*0a00*/  ULDC.64 UR4, c[0x0][0x598] ;  /* 0x0001660000047ab9 */ /* 0x000fe20000000a00 */
[----:B------:R-:W-:Y:S01]  /*0a10*/  ULDC.64 UR36, c[0x0][0x208] ;  /* 0x0000820000247ab9 */ /* 0x000fe20000000a00 */
[----:B------:R-:W-:-:S04]  /*0a20*/  ISETP.NE.U32.AND P0, PT, RZ, UR4, PT ;  /* 0x00000004ff007c0c */ /* 0x000fc8000bf05070 */
[----:B------:R-:W-:-:S13]  /*0a30*/  ISETP.NE.AND.EX P0, PT, RZ, UR5, PT, P0 ;  /* 0x00000005ff007c0c */ /* 0x000fda000bf05300 */
[----:B------:R-:W-:Y:S05]  /*0a40*/  @!P0 BRA `(.L_x_6) ;  /* 0x00000000001c8947 */ /* 0x000fea0003800000 */
[----:B------:R-:W0:Y:S02]  /*0a50*/  LDC.64 R8, c[0x0][0x598] ;  /* 0x00016600ff087b82 */ /* 0x000e240000000a00 */
[----:B0-----:R-:W3:Y:S02]  /*0a60*/  LDG.E.64 R8, desc[UR36][R8.64] ;  /* 0x0000002408087981 */ /* 0x001ee4000c1e1b00 */
[----:B---3--:R-:W-:-:S04]  /*0a70*/  ISETP.NE.U32.AND P0, PT, R8, RZ, PT ;  /* 0x000000ff0800720c */ /* 0x008fc80003f05070 */
[----:B------:R-:W-:-:S13]  /*0a80*/  ISETP.NE.AND.EX P0, PT, R9, RZ, PT, P0 ;  /* 0x000000ff0900720c */ /* 0x000fda0003f05300 */
[----:B------:R-:W-:Y:S05]  /*0a90*/  @!P0 BRA `(.L_x_6) ;  /* 0x0000000000088947 */ /* 0x000fea0003800000 */
[----:B------:R0:W5:Y:S01]  /*0aa0*/  LD.E R153, desc[UR36][R8.64] ;  /* 0x0000002408997980 */ /* 0x000162000c101900 */
[----:B------:R-:W-:Y:S05]  /*0ab0*/  BRA `(.L_x_7) ;  /* 0x0000000000247947 */ /* 0x000fea0003800000 */
.L_x_6:
[----:B------:R-:W-:Y:S02]  /*0ac0*/  ULDC.64 UR4, c[0x0][0x588] ;  /* 0x0001620000047ab9 */ /* 0x000fe40000000a00 */
[----:B------:R-:W-:-:S04]  /*0ad0*/  ISETP.NE.U32.AND P0, PT, RZ, UR4, PT ;  /* 0x00000004ff007c0c */ /* 0x000fc8000bf05070 */
[----:B------:R-:W-:-:S13]  /*0ae0*/  ISETP.NE.AND.EX P0, PT, RZ, UR5, PT, P0 ;  /* 0x00000005ff007c0c */ /* 0x000fda000bf05300 */
[----:B------:R-:W-:Y:S05]  /*0af0*/  @!P0 BRA `(.L_x_8) ;  /* 0x00000000000c8947 */ /* 0x000fea0003800000 */
[----:B------:R-:W0:Y:S02]  /*0b00*/  LDC.64 R8, c[0x0][0x588] ;  /* 0x00016200ff087b82 */ /* 0x000e240000000a00 */
[----:B0-----:R1:W5:Y:S01]  /*0b10*/  LDG.E R153, desc[UR36][R8.64] ;  /* 0x0000002408997981 */ /* 0x001362000c1e1900 */
[----:B------:R-:W-:Y:S05]  /*0b20*/  BRA `(.L_x_7) ;  /* 0x0000000000087947 */ /* 0x000fea0003800000 */
.L_x_8:
[----:B------:R-:W-:Y:S02]  /*0b30*/  ULDC UR4, c[0x0][0x580] ;  /* 0x0001600000047ab9 */ /* 0x000fe40000000800 */
[----:B------:R-:W-:-:S07]  /*0b40*/  IMAD.U32 R153, RZ, RZ, UR4 ;  /* 0x00000004ff997e24 */ /* 0x000fce000f8e00ff */
.L_x_7:
[----:B------:R-:W-:Y:S02]  /*0b50*/  ULDC.64 UR4, c[0x0][0x5a0] ;  /* 0x0001680000047ab9 */ /* 0x000fe40000000a00 */
[----:B------:R-:W-:-:S04]  /*0b60*/  ISETP.NE.U32.AND P0, PT, RZ, UR4, PT ;  /* 0x00000004ff007c0c */ /* 0x000fc8000bf05070 */
[----:B------:R-:W-:-:S13]  /*0b70*/  ISETP.NE.AND.EX P0, PT, RZ, UR5, PT, P0 ;  /* 0x00000005ff007c0c */ /* 0x000fda000bf05300 */
[----:B------:R-:W-:Y:S05]  /*0b80*/  @!P0 BRA `(.L_x_9) ;  /* 0x00000000001c8947 */ /* 0x000fea0003800000 */
[----:B01----:R-:W0:Y:S02]  /*0b90*/  LDC.64 R8, c[0x0][0x5a0] ;  /* 0x00016800ff087b82 */ /* 0x003e240000000a00 */
[----:B0-----:R-:W3:Y:S02]  /*0ba0*/  LDG.E.64 R8, desc[UR36][R8.64] ;  /* 0x0000002408087981 */ /* 0x001ee4000c1e1b00 */
[----:B---3--:R-:W-:-:S04]  /*0bb0*/  ISETP.NE.U32.AND P0, PT, R8, RZ, PT ;  /* 0x000000ff0800720c */ /* 0x008fc80003f05070 */
[----:B------:R-:W-:-:S13]  /*0bc0*/  ISETP.NE.AND.EX P0, PT, R9, RZ, PT, P0 ;  /* 0x000000ff0900720c */ /* 0x000fda0003f05300 */
[----:B------:R-:W-:Y:S05]  /*0bd0*/  @!P0 BRA `(.L_x_9) ;  /* 0x0000000000088947 */ /* 0x000fea0003800000 */
[----:B------:R0:W5:Y:S01]  /*0be0*/  LD.E R154, desc[UR36][R8.64] ;  /* 0x00000024089a7980 */ /* 0x000162000c101900 */
[----:B------:R-:W-:Y:S05]  /*0bf0*/  BRA `(.L_x_10) ;  /* 0x0000000000247947 */ /* 0x000fea0003800000 */
.L_x_9:
[----:B------:R-:W-:Y:S02]  /*0c00*/  ULDC.64 UR4, c[0x0][0x590] ;  /* 0x0001640000047ab9 */ /* 0x000fe40000000a00 */
[----:B------:R-:W-:-:S04]  /*0c10*/  ISETP.NE.U32.AND P0, PT, RZ, UR4, PT ;  /* 0x00000004ff007c0c */ /* 0x000fc8000bf05070 */
[----:B------:R-:W-:-:S13]  /*0c20*/  ISETP.NE.AND.EX P0, PT, RZ, UR5, PT, P0 ;  /* 0x00000005ff007c0c */ /* 0x000fda000bf05300 */
[----:B------:R-:W-:Y:S05]  /*0c30*/  @!P0 BRA `(.L_x_11) ;  /* 0x00000000000c8947 */ /* 0x000fea0003800000 */
[----:B01----:R-:W0:Y:S02]  /*0c40*/  LDC.64 R8, c[0x0][0x590] ;  /* 0x00016400ff087b82 */ /* 0x003e240000000a00 */
[----:B0-----:R1:W5:Y:S01]  /*0c50*/  LDG.E R154, desc[UR36][R8.64] ;  /* 0x00000024089a7981 */ /* 0x001362000c1e1900 */
[----:B------:R-:W-:Y:S05]  /*0c60*/  BRA `(.L_x_10) ;  /* 0x0000000000087947 */ /* 0x000fea0003800000 */
.L_x_11:
[----:B------:R-:W-:Y:S02]  /*0c70*/  ULDC UR4, c[0x0][0x584] ;  /* 0x0001610000047ab9 */ /* 0x000fe40000000800 */
[----:B------:R-:W-:-:S07]  /*0c80*/  IMAD.U32 R154, RZ, RZ, UR4 ;  /* 0x00000004ff9a7e24 */ /* 0x000fce000f8e00ff */
.L_x_10:
[----:B------:R-:W3:Y:S01]  /*0c90*/  LDC R2, c[0x0][0x65c] ;  /* 0x00019700ff027b82 */ /* 0x000ee20000000800 */
[----:B------:R-:W-:Y:S01]  /*0ca0*/  ULDC UR6, c[0x0][0x28c] ;  /* 0x0000a30000067ab9 */ /* 0x000fe20000000800 */
[----:B------:R-:W-:Y:S01]  /*0cb0*/  ISETP.NE.AND P0, PT, R10, 0x2, PT ;  /* 0x000000020a00780c */ /* 0x000fe20003f05270 */
[----:B------:R-:W-:Y:S01]  /*0cc0*/  UIADD3 UR6, UR6, 0x1f, URZ ;  /* 0x0000001f06067890 */ /* 0x000fe2000fffe03f */
[----:B01----:R-:W-:Y:S01]  /*0cd0*/  IMAD.U32 R8, RZ, RZ, UR12 ;  /* 0x0000000cff087e24 */ /* 0x003fe2000f8e00ff */
[----:B------:R-:W-:Y:S01]  /*0ce0*/  UMOV UR39, URZ ;  /* 0x0000003f00277c82 */ /* 0x000fe20008000000 */
[----:B------:R-:W-:Y:S01]  /*0cf0*/  IMAD.MOV.U32 R9, RZ, RZ, RZ ;  /* 0x000000ffff097224 */ /* 0x000fe200078e00ff */
[----:B------:R-:W-:Y:S01]  /*0d00*/  USHF.R.S32.HI UR7, URZ, 0x1f, UR6 ;  /* 0x0000001f3f077899 */ /* 0x000fe20008011406 */
[----:B------:R-:W-:Y:S01]  /*0d10*/  UMOV UR38, URZ ;  /* 0x0000003f00267c82 */ /* 0x000fe20008000000 */
[----:B------:R-:W-:Y:S02]  /*0d20*/  ULDC.64 UR8, c[0x0][0x650] ;  /* 0x0001940000087ab9 */ /* 0x000fe40000000a00 */
[----:B------:R-:W-:-:S04]  /*0d30*/  ULEA.HI UR7, UR7, UR6, URZ, 0x5 ;  /* 0x0000000607077291 */ /* 0x000fc8000f8f283f */
[----:B------:R-:W-:Y:S01]  /*0d40*/  USHF.R.S32.HI UR40, URZ, 0x5, UR7 ;  /* 0x000000053f287899 */ /* 0x000fe20008011407 */
[----:B---3--:R-:W-:-:S13]  /*0d50*/  ISETP.NE.AND P1, PT, R2, 0x1, PT ;  /* 0x000000010200780c */ /* 0x008fda0003f25270 */
[----:B------:R-:W0:Y:S01]  /*0d60*/  @P1 LDC R19, c[0x0][0x10] ;  /* 0x00000400ff131b82 */ /* 0x000e220000000800 */
[----:B------:R-:W-:Y:S02]  /*0d70*/  @P1 IMAD.MOV.U32 R7, RZ, RZ, RZ ;  /* 0x000000ffff071224 */ /* 0x000fe400078e00ff */
[----:B------:R-:W-:-:S05]  /*0d80*/  @P1 IMAD.MOV.U32 R17, RZ, RZ, RZ ;  /* 0x000000ffff111224 */ /* 0x000fca00078e00ff */
[----:B------:R-:W1:Y:S01]  /*0d90*/  @!P1 LDC R11, c[0x0][0xc] ;  /* 0x00000300ff0b9b82 */ /* 0x000e620000000800 */
[----:B------:R-:W-:Y:S01]  /*0da0*/  ULDC UR4, c[0x0][0xc] ;  /* 0x0000030000047ab9 */ /* 0x000fe20000000800 */
[----:B------:R-:W-:Y:S02]  /*0db0*/  ULDC UR5, c[0x0][0x10] ;  /* 0x0000040000057ab9 */ /* 0x000fe40000000800 */
[----:B------:R-:W-:-:S04]  /*0dc0*/  UIMAD.WIDE.U32 UR4, UR4, UR5, URZ ;  /* 0x00000005040472a5 */ /* 0x000fc8000f8e003f */
[----:B------:R-:W3:Y:S01]  /*0dd0*/  LDC R2, c[0x0][0x14] ;  /* 0x00000500ff027b82 */ /* 0x000ee20000000800 */
[----:B0-----:R-:W-:-:S04]  /*0de0*/  @P1 IMAD.WIDE.U32 R18, R19, UR12, R6 ;  /* 0x0000000c13121c25 */ /* 0x001fc8000f8e0006 */
[----:B------:R-:W-:Y:S02]  /*0df0*/  @P1 IMAD.IADD R17, R19, 0x1, R17 ;  /* 0x0000000113111824 */ /* 0x000fe400078e0211 */
[----:B-1----:R-:W-:-:S04]  /*0e00*/  @!P1 IMAD.WIDE.U32 R8, R6, R11, R8 ;  /* 0x0000000b06089225 */ /* 0x002fc800078e0008 */
[----:B------:R-:W-:Y:S02]  /*0e10*/  @!P1 IMAD.MOV.U32 R18, RZ, RZ, R8 ;  /* 0x000000ffff129224 */ /* 0x000fe400078e0008 */
[----:B------:R-:W-:Y:S02]  /*0e20*/  @!P1 IMAD.MOV.U32 R17, RZ, RZ, R9 ;  /* 0x000000ffff119224 */ /* 0x000fe400078e0009 */
[----:B---3--:R-:W-:-:S04]  /*0e30*/  IMAD.WIDE.U32 R12, R2, UR4, RZ ;  /* 0x00000004020c7c25 */ /* 0x008fc8000f8e00ff */
[----:B------:R-:W-:Y:S01]  /*0e40*/  IMAD R23, R2, UR5, RZ ;  /* 0x0000000502177c24 */ /* 0x000fe2000f8e02ff */
[----:B------:R0:W-:Y:S03]  /*0e50*/  STL.64 [R1], R12 ;  /* 0x0000000c01007387 */ /* 0x0001e60000100a00 */
[----:B------:R-:W-:Y:S01]  /*0e60*/  IMAD.IADD R23, R13, 0x1, R23 ;  /* 0x000000010d177824 */ /* 0x000fe200078e0217 */
[----:B------:R-:W-:Y:S06]  /*0e70*/  @P0 BRA `(.L_x_12) ;  /* 0x0000000000200947 */ /* 0x000fec0003800000 */
[----:B------:R-:W-:Y:S01]  /*0e80*/  UISETP.GE.U32.AND UP0, UPT, UR40, 0xb, UPT ;  /* 0x0000000b2800788c */ /* 0x000fe2000bf06070 */
[----:B------:R-:W-:Y:S01]  /*0e90*/  IADD3 R18, P0, R18, R12, RZ ;  /* 0x0000000c12127210 */ /* 0x000fe20007f1e0ff */
[----:B------:R-:W-:Y:S01]  /*0ea0*/  UIMAD.WIDE.U32 UR4, UR40, -0x45d1745d, URZ ;  /* 0xba2e8ba3280478a5 */ /* 0x000fe2000f8e003f */
[----:B------:R-:W-:-:S03]  /*0eb0*/  UMOV UR38, URZ ;  /* 0x0000003f00267c82 */ /* 0x000fc60008000000 */
[----:B------:R-:W-:Y:S01]  /*0ec0*/  USHF.R.U32.HI UR4, URZ, 0x3, UR5 ;  /* 0x000000033f047899 */ /* 0x000fe20008011605 */
[----:B------:R-:W-:-:S03]  /*0ed0*/  IMAD.X R17, R23, 0x1, R17, P0 ;  /* 0x0000000117117824 */ /* 0x000fc600000e0611 */
[----:B------:R-:W-:Y:S02]  /*0ee0*/  UIMAD UR39, UR4, -0xb, UR40 ;  /* 0xfffffff5042778a4 */ /* 0x000fe4000f8e0228 */
[----:B------:R-:W-:-:S12]  /*0ef0*/  @UP0 ULOP3.LUT UR38, UR4, 0x1, URZ, 0xc0, !UPT ;  /* 0x0000000104260892 */ /* 0x000fd8000f8ec03f */
.L_x_12:
[----:B------:R-:W-:Y:S01]  /*0f00*/  ISETP.GE.U32.AND P0, PT, R18, UR8, PT ;  /* 0x0000000812007c0c */ /* 0x000fe2000bf06070 */
[----:B------:R-:W-:Y:S01]  /*0f10*/  IMAD.MOV.U32 R19, RZ, RZ, -0x1 ;  /* 0xffffffffff137424 */ /* 0x000fe200078e00ff */
[----:B------:R-:W-:Y:S01]  /*0f20*/  PRMT R8, RZ, 0x7610, R8 ;  /* 0x00007610ff087816 */ /* 0x000fe20000000008 */
[----:B------:R-:W-:Y:S01]  /*0f30*/  IMAD.MOV.U32 R22, RZ, RZ, -0x1 ;  /* 0xffffffffff167424 */ /* 0x000fe200078e00ff */
[----:B------:R-:W-:Y:S01]  /*0f40*/  ISETP.GE.U32.AND.EX P0, PT, R17, UR9, PT, P0 ;  /* 0x0000000911007c0c */ /* 0x000fe2000bf06100 */
[----:B------:R-:W-:-:S12]  /*0f50*/  IMAD.MOV.U32 R2, RZ, RZ, -0x1 ;  /* 0xffffffffff027424 */ /* 0x000fd800078e00ff */
[----:B------:R-:W-:Y:S05]  /*0f60*/  @P0 BRA `(.L_x_13) ;  /* 0x00000004002c0947 */ /* 0x000fea0003800000 */
[----:B------:R-:W1:Y:S01]  /*0f70*/  LDC.64 R26, c[0x0][0x628] ;  /* 0x00018a00ff1a7b82 */ /* 0x000e620000000a00 */
[----:B------:R-:W-:Y:S02]  /*0f80*/  IMAD.MOV.U32 R8, RZ, RZ, R18 ;  /* 0x000000ffff087224 */ /* 0x000fe400078e0012 */
[----:B------:R-:W-:-:S05]  /*0f90*/  IMAD.MOV.U32 R9, RZ, RZ, R17 ;  /* 0x000000ffff097224 */ /* 0x000fca00078e0011 */
[----:B------:R-:W3:Y:S08]  /*0fa0*/  LDC R2, c[0x0][0x630] ;  /* 0x00018c00ff027b82 */ /* 0x000ef00000000800 */
[----:B------:R-:W4:Y:S01]  /*0fb0*/  LDC.64 R28, c[0x0][0x620] ;  /* 0x00018800ff1c7b82 */ /* 0x000f220000000a00 */
[----:B-1----:R-:W-:-:S04]  /*0fc0*/  ISETP.NE.U32.AND P0, PT, R26, RZ, PT ;  /* 0x000000ff1a00720c */ /* 0x002fc80003f05070 */
[----:B------:R-:W-:-:S13]  /*0fd0*/  ISETP.NE.AND.EX P0, PT, R27, RZ, PT, P0 ;  /* 0x000000ff1b00720c */ /* 0x000fda0003f05300 */
[----:B---34-:R-:W-:Y:S05]  /*0fe0*/  @!P0 BRA `(.L_x_14) ;  /* 0x0000000000288947 */ /* 0x018fea0003800000 */
[----:B0-----:R-:W0:Y:S02]  /*0ff0*/  LDC R13, c[0x0][0x634] ;  /* 0x00018d00ff0d7b82 */ /* 0x001e240000000800 */
[----:B0-----:R-:W-:-:S05]  /*1000*/  IADD3 R13, P0, R18, R13, RZ ;  /* 0x0000000d120d7210 */ /* 0x001fca0007f1e0ff */
[----:B------:R-:W-:-:S04]  /*1010*/  IMAD.X R15, RZ, RZ, R17, P0 ;  /* 0x000000ffff0f7224 */ /* 0x000fc800000e0611 */
[----:B------:R-:W-:-:S04]  /*1020*/  IMAD.WIDE.U32 R8, R15, R26, RZ ;  /* 0x0000001a0f087225 */ /* 0x000fc800078e00ff */
[----:B------:R-:W-:-:S04]  /*1030*/  IMAD.WIDE.U32 R10, P0, R13, R27, R8 ;  /* 0x0000001b0d0a7225 */ /* 0x000fc80007800008 */
[----:B------:R-:W-:-:S04]  /*1040*/  IMAD.WIDE.U32 R8, R13, R26, RZ ;  /* 0x0000001a0d087225 */ /* 0x000fc800078e00ff */
[----:B------:R-:W-:Y:S01]  /*1050*/  IMAD.X R13, RZ, RZ, RZ, P0 ;  /* 0x000000ffff0d7224 */ /* 0x000fe200000e06ff */
[----:B------:R-:W-:Y:S01]  /*1060*/  IADD3 RZ, P0, R9, R10, RZ ;  /* 0x0000000a09ff7210 */ /* 0x000fe20007f1e0ff */
[----:B------:R-:W-:-:S04]  /*1070*/  IMAD.MOV.U32 R12, RZ, RZ, R11 ;  /* 0x000000ffff0c7224 */ /* 0x000fc800078e000b */
[----:B------:R-:W-:-:S08]  /*1080*/  IMAD.WIDE.U32.X R8, R15, R27, R12, P0 ;  /* 0x0000001b0f087225 */ /* 0x000fd000000e040c */
.L_x_14:
[----:B------:R-:W1:Y:S01]  /*1090*/  LDC.64 R32, c[0x0][0x640] ;  /* 0x00019000ff207b82 */ /* 0x000e620000000a00 */
[-C--:B------:R-:W-:Y:S01]  /*10a0*/  SHF.R.U64 R30, R8, R2.reuse, R9 ;  /* 0x00000002081e7219 */ /* 0x080fe20000001209 */
[----:B------:R-:W-:Y:S01]  /*10b0*/  IMAD.MOV.U32 R19, RZ, RZ, R17 ;  /* 0x000000ffff137224 */ /* 0x000fe200078e0011 */
[----:B------:R-:W-:Y:S02]  /*10c0*/  SHF.R.U32.HI R2, RZ, R2, R9 ;  /* 0x00000002ff027219 */ /* 0x000fe40000011609 */
[----:B------:R-:W-:-:S03]  /*10d0*/  IADD3 R11, P0, RZ, -R30, RZ ;  /* 0x8000001eff0b7210 */ /* 0x000fc60007f1e0ff */
[----:B------:R-:W3:Y:S02]  /*10e0*/  LDC R10, c[0x0][0x618] ;  /* 0x00018600ff0a7b82 */ /* 0x000ee40000000800 */
[----:B------:R-:W-:-:S04]  /*10f0*/  IMAD.X R9, RZ, RZ, ~R2, P0 ;  /* 0x000000ffff097224 */ /* 0x000fc800000e0e02 */
[-C--:B------:R-:W-:Y:S02]  /*1100*/  IMAD R2, R9, R28.reuse, RZ ;  /* 0x0000001c09027224 */ /* 0x080fe400078e02ff */
[----:B0-----:R-:W0:Y:S01]  /*1110*/  LDC R13, c[0x0][0x608] ;  /* 0x00018200ff0d7b82 */ /* 0x001e220000000800 */
[----:B------:R-:W-:-:S04]  /*1120*/  IMAD.WIDE.U32 R8, R11, R28, R18 ;  /* 0x0000001c0b087225 */ /* 0x000fc800078e0012 */
[----:B------:R-:W-:Y:S02]  /*1130*/  IMAD R11, R11, R29, R2 ;  /* 0x0000001d0b0b7224 */ /* 0x000fe400078e0202 */
[----:B------:R-:W-:Y:S01]  /*1140*/  IMAD.MOV.U32 R2, RZ, RZ, -0x1 ;  /* 0xffffffffff027424 */ /* 0x000fe200078e00ff */
[----:B------:R-:W4:Y:S01]  /*1150*/  LDC R31, c[0x0][0x658] ;  /* 0x00019600ff1f7b82 */ /* 0x000f220000000800 */
[----:B------:R-:W-:Y:S01]  /*1160*/  IMAD.IADD R9, R9, 0x1, R11 ;  /* 0x0000000109097824 */ /* 0x000fe200078e020b */
[----:B-1----:R-:W-:Y:S01]  /*1170*/  ISETP.NE.U32.AND P0, PT, R32, RZ, PT ;  /* 0x000000ff2000720c */ /* 0x002fe20003f05070 */
[----:B------:R-:W-:-:S03]  /*1180*/  IMAD.MOV.U32 R28, RZ, RZ, 0x1 ;  /* 0x00000001ff1c7424 */ /* 0x000fc600078e00ff */
[----:B------:R-:W-:Y:S02]  /*1190*/  ISETP.NE.AND.EX P0, PT, R33, RZ, PT, P0 ;  /* 0x000000ff2100720c */ /* 0x000fe40003f05300 */
[----:B------:R-:W1:Y:S01]  /*11a0*/  LDC R27, c[0x0][0x600] ;  /* 0x00018000ff1b7b82 */ /* 0x000e620000000800 */
[-CC-:B---3--:R-:W-:Y:S02]  /*11b0*/  SHF.R.U64 R25, R8, R10.reuse, R9.reuse ;  /* 0x0000000a08197219 */ /* 0x188fe40000001209 */
[----:B------:R-:W-:-:S05]  /*11c0*/  SHF.R.U32.HI R8, RZ, R10, R9 ;  /* 0x0000000aff087219 */ /* 0x000fca0000011609 */
[----:B------:R-:W3:Y:S01]  /*11d0*/  LDC R22, c[0x0][0x648] ;  /* 0x00019200ff167b82 */ /* 0x000ee20000000800 */
[-CC-:B0-----:R-:W-:Y:S02]  /*11e0*/  SHF.R.U64 R34, R25, R13.reuse, R8.reuse ;  /* 0x0000000d19227219 */ /* 0x181fe40000001208 */
[----:B------:R-:W-:-:S05]  /*11f0*/  SHF.R.U32.HI R8, RZ, R13, R8 ;  /* 0x0000000dff087219 */ /* 0x000fca0000011608 */
[----:B------:R-:W0:Y:S01]  /*1200*/  LDC R26, c[0x0][0x638] ;  /* 0x00018e00ff1a7b82 */ /* 0x000e220000000800 */
[-CC-:B----4-:R-:W-:Y:S02]  /*1210*/  SHF.R.U64 R36, R34, R31.reuse, R8.reuse ;  /* 0x0000001f22247219 */ /* 0x190fe40000001208 */
[-C--:B------:R-:W-:Y:S02]  /*1220*/  SHF.L.U32 R2, R2, R31.reuse, RZ ;  /* 0x0000001f02027219 */ /* 0x080fe400000006ff */
[----:B------:R-:W-:Y:S01]  /*1230*/  SHF.R.U32.HI R9, RZ, R31, R8 ;  /* 0x0000001fff097219 */ /* 0x000fe20000011608 */
[----:B------:R-:W-:Y:S01]  /*1240*/  IMAD.MOV.U32 R8, RZ, RZ, R36 ;  /* 0x000000ffff087224 */ /* 0x000fe200078e0024 */
[----:B------:R-:W-:Y:S01]  /*1250*/  LOP3.LUT R15, RZ, R2, RZ, 0x33, !PT ;  /* 0x00000002ff0f7212 */ /* 0x000fe200078e33ff */
[----:B------:R-:W4:Y:S01]  /*1260*/  LDC R29, c[0x0][0x610] ;  /* 0x00018400ff1d7b82 */ /* 0x000f220000000800 */
[----:B------:R-:W-:Y:S05]  /*1270*/  @!P0 BRA `(.L_x_15) ;  /* 0x0000000000288947 */ /* 0x000fea0003800000 */
[----:B------:R-:W2:Y:S02]  /*1280*/  LDC R13, c[0x0][0x64c] ;  /* 0x00019300ff0d7b82 */ /* 0x000ea40000000800 */
[----:B--2---:R-:W-:-:S05]  /*1290*/  IADD3 R13, P0, R36, R13, RZ ;  /* 0x0000000d240d7210 */ /* 0x004fca0007f1e0ff */
        /* <DEDUP_REMOVED lines=8> */
.L_x_15:
[----:B---3--:R-:W-:Y:S01]  /*1320*/  SHF.R.U64 R7, R8, R22, R9 ;  /* 0x0000001608077219 */ /* 0x008fe20000001209 */
[----:B-1----:R-:W-:Y:S01]  /*1330*/  VIADD R8, R27, 0xffffffff ;  /* 0xffffffff1b087836 */ /* 0x002fe20000000000 */
[----:B------:R-:W-:Y:S01]  /*1340*/  SHF.L.U32 R2, R28, R31, RZ ;  /* 0x0000001f1c027219 */ /* 0x000fe200000006ff */
[----:B------:R-:W-:Y:S01]  /*1350*/  @P1 IMAD R20, R21, R24, R6 ;  /* 0x0000001815141224 */ /* 0x000fe200078e0206 */
[----:B------:R-:W-:Y:S01]  /*1360*/  LOP3.LUT R15, R34, R15, RZ, 0xc0, !PT ;  /* 0x0000000f220f7212 */ /* 0x000fe200078ec0ff */
[----:B------:R-:W-:Y:S01]  /*1370*/  IMAD.MOV R9, RZ, RZ, -R7 ;  /* 0x000000ffff097224 */ /* 0x000fe200078e0a07 */
[----:B------:R-:W-:Y:S01]  /*1380*/  LOP3.LUT R8, R25, R8, RZ, 0xc0, !PT ;  /* 0x0000000819087212 */ /* 0x000fe200078ec0ff */
[----:B------:R-:W-:Y:S02]  /*1390*/  IMAD.MOV.U32 R6, RZ, RZ, 0x1 ;  /* 0x00000001ff067424 */ /* 0x000fe400078e00ff */
[----:B------:R-:W-:Y:S02]  /*13a0*/  IMAD R15, R2, R7, R15 ;  /* 0x00000007020f7224 */ /* 0x000fe400078e020f */
[----:B0-----:R-:W-:-:S02]  /*13b0*/  IMAD R2, R9, R26, R36 ;  /* 0x0000001a09027224 */ /* 0x001fc400078e0224 */
[----:B----4-:R-:W-:Y:S02]  /*13c0*/  IMAD R19, R15, R29, R20 ;  /* 0x0000001d0f137224 */ /* 0x010fe400078e0214 */
[--C-:B------:R-:W-:Y:S01]  /*13d0*/  IMAD R2, R2, R27, R8.reuse ;  /* 0x0000001b02027224 */ /* 0x100fe200078e0208 */
[----:B------:R-:W-:-:S04]  /*13e0*/  PRMT R8, R6, 0x7610, R8 ;  /* 0x0000761006087816 */ /* 0x000fc80000000008 */
[----:B------:R-:W-:Y:S02]  /*13f0*/  SEL R22, R2, R19, !P1 ;  /* 0x0000001302167207 */ /* 0x000fe40004800000 */
[----:B------:R-:W-:Y:S01]  /*1400*/  SEL R19, R19, R2, !P1 ;  /* 0x0000000213137207 */ /* 0x000fe20004800000 */
[----:B------:R-:W-:-:S07]  /*1410*/  IMAD.MOV.U32 R2, RZ, RZ, R30 ;  /* 0x000000ffff027224 */ /* 0x000fce00078e001e */
.L_x_13:
[----:B------:R-:W-:Y:S05]  /*1420*/  @!P3 BRA `(.L_x_16) ;  /* 0x00000000000cb947 */ /* 0x000fea0003800000 */
[----:B------:R-:W-:Y:S01]  /*1430*/  UCGABAR_WAIT ;  /* 0x0000000000007dc7 */ /* 0x000fe20008000000 */
[----:B------:R-:W-:Y:S01]  /*1440*/  CCTL.IVALL ;  /* 0x00000000ff00798f */ /* 0x000fe20002000000 */
[----:B------:R-:W-:Y:S05]  /*1450*/  BRA `(.L_x_17) ;  /* 0x0000000000047947 */ /* 0x000fea0003800000 */
.L_x_16:
[----:B------:R-:W-:Y:S06]  /*1460*/  BAR.SYNC.DEFER_BLOCKING 0x0 ;  /* 0x0000000000007b1d */ /* 0x000fec0000010000 */
.L_x_17:
[----:B------:R-:W-:Y:S05]  /*1470*/  @!P2 BRA `(.L_x_18) ;  /* 0x0000008c00fca947 */ /* 0x000fea0003800000 */
[----:B------:R-:W-:-:S13]  /*1480*/  ISETP.GT.U32.AND P0, PT, R35, 0x1, PT ;  /* 0x000000012300780c */ /* 0x000fda0003f04070 */
[----:B------:R-:W-:Y:S05]  /*1490*/  @P0 EXIT ;  /* 0x000000000000094d */ /* 0x000fea0003800000 */
.L_x_19:
[----:B------:R-:W-:-:S08]  /*14a0*/  NOP ;  /* 0x0000000000007918 */ /* 0x000fd00000000000 */
[----:B------:R-:W1:Y:S02]  /*14b0*/  USETMAXREG.TRY_ALLOC.CTAPOOL UP0, 0xe8 ;  /* 0x000000e8000079c8 */ /* 0x000e640008000600 */
[----:B-1----:R-:W-:-:S13]  /*14c0*/  PLOP3.LUT P0, PT, PT, PT, UP0, 0x80, 0x0 ;  /* 0x000000000000781c */ /* 0x002fda0003f0f008 */
[----:B------:R-:W-:Y:S05]  /*14d0*/  @!P0 BRA `(.L_x_19) ;  /* 0xfffffffc00f08947 */ /* 0x000fea000383ffff */
[----:B------:R-:W-:-:S13]  /*14e0*/  LOP3.LUT P0, RZ, R8, 0xff, RZ, 0xc0, !PT ;  /* 0x000000ff08ff7812 */ /* 0x000fda000780c0ff */
[----:B------:R-:W-:Y:S05]  /*14f0*/  @!P0 EXIT ;  /* 0x000000000000894d */ /* 0x000fea0003800000 */
[----:B------:R-:W1:Y:S01]  /*1500*/  S2UR UR4, SR_CgaCtaId ;  /* 0x00000000000479c3 */ /* 0x000e620000008800 */
[----:B--2---:R-:W-:Y:S01]  /*1510*/  VIADD R0, R0, 0xffffffff ;  /* 0xffffffff00007836 */ /* 0x004fe20000000000 */
[CC--:B------:R-:W-:Y:S01]  /*1520*/  LEA.HI R4, R14.reuse, R3.reuse, RZ, 0x2 ;  /* 0x000000030e047211 */ /* 0x0c0fe200078f10ff */
[----:B------:R-:W-:Y:S01]  /*1530*/  UMOV UR41, 0x400 ;  /* 0x0000040000297882 */ /* 0x000fe20000000000 */
[----:B------:R-:W-:Y:S01]  /*1540*/  LEA.HI R14, R14, R3, RZ, 0x5 ;  /* 0x000000030e0e7211 */ /* 0x000fe200078f28ff */
[----:B------:R-:W-:Y:S01]  /*1550*/  UISETP.LT.AND UP0, UPT, UR40, 0x1, UPT ;  /* 0x000000012800788c */ /* 0x000fe2000bf01270 */
[----:B------:R-:W-:Y:S01]  /*1560*/  R2UR UR42, R0 ;  /* 0x00000000002a72ca */ /* 0x000fe200000e0000 */
[----:B------:R-:W-:Y:S01]  /*1570*/  USHF.L.U32 UR44, UR40, 0x1, URZ ;  /* 0x00000001282c7899 */ /* 0x000fe2000800063f */
[--C-:B------:R-:W-:Y:S01]  /*1580*/  SHF.R.S32.HI R156, RZ, 0x2, R4.reuse ;  /* 0x00000002ff9c7819 */ /* 0x100fe20000011404 */
[----:B------:R-:W-:Y:S01]  /*1590*/  USEL UR43, UR40, 0x1, UP0 ;  /* 0x00000001282b7887 */ /* 0x000fe20008000000 */
[----:B------:R-:W-:-:S02]  /*15a0*/  SHF.R.S32.HI R5, RZ, 0x1f, R4 ;  /* 0x0000001fff057819 */ /* 0x000fc40000011404 */
[----:B------:R-:W-:Y:S01]  /*15b0*/  LOP3.LUT R158, R4, 0xfffffffc, RZ, 0xc0, !PT ;  /* 0xfffffffc049e7812 */ /* 0x000fe200078ec0ff */
[----:B------:R-:W-:Y:S01]  /*15c0*/  UIADD3 UR43, -UR43, UR40, URZ ;  /* 0x000000282b2b7290 */ /* 0x000fe2000fffe13f */
[----:B------:R-:W-:Y:S02]  /*15d0*/  LEA.HI R5, R5, R156, RZ, 0x3 ;  /* 0x0000009c05057211 */ /* 0x000fe400078f18ff */
[----:B------:R-:W-:Y:S01]  /*15e0*/  ISETP.NE.AND P0, PT, R0, RZ, PT ;  /* 0x000000ff0000720c */ /* 0x000fe20003f05270 */
[----:B------:R-:W-:Y:S01]  /*15f0*/  IMAD.IADD R158, R3, 0x1, -R158 ;  /* 0x00000001039e7824 */ /* 0x000fe200078e0a9e */
[----:B------:R-:W-:Y:S01]  /*1600*/  LOP3.LUT R5, R5, 0xfffffff8, RZ, 0xc0, !PT ;  /* 0xfffffff805057812 */ /* 0x000fe200078ec0ff */
[----:B------:R-:W-:Y:S01]  /*1610*/  USHF.L.U32 UR42, UR42, 0x3, URZ ;  /* 0x000000032a2a7899 */ /* 0x000fe2000800063f */
[----:B------:R-:W-:Y:S02]  /*1620*/  LOP3.LUT R174, R16, 0x1, RZ, 0xfc, !PT ;  /* 0x0000000110ae7812 */ /* 0x000fe400078efcff */
[----:B------:R-:W-:Y:S01]  /*1630*/  SEL R175, RZ, 0x1, P0 ;  /* 0x00000001ffaf7807 */ /* 0x000fe20000000000 */
[----:B------:R-:W-:Y:S01]  /*1640*/  IMAD.IADD R156, R156, 0x1, -R5 ;  /* 0x000000019c9c7824 */ /* 0x000fe200078e0a05 */
[----:B-1----:R-:W-:Y:S01]  /*1650*/  ULEA UR41, UR4, UR41, 0x18 ;  /* 0x0000002904297291 */ /* 0x002fe2000f8ec03f */
[----:B------:R-:W-:Y:S01]  /*1660*/  SHF.R.S32.HI R5, RZ, 0x5, R14 ;  /* 0x00000005ff057819 */ /* 0x000fe2000001140e */
[----:B------:R-:W-:Y:S01]  /*1670*/  IMAD.U32 R160, RZ, RZ, UR42 ;  /* 0x0000002affa07e24 */ /* 0x000fe2000f8e00ff */
[----:B------:R-:W-:Y:S01]  /*1680*/  ULDC UR4, c[0x0][0x284] ;  /* 0x0000a10000047ab9 */ /* 0x000fe20000000800 */
[----:B------:R-:W-:Y:S01]  /*1690*/  UIADD3 UR45, UR41, 0xc0, URZ ;  /* 0x000000c0292d7890 */ /* 0x000fe2000fffe03f */
[--C-:B------:R-:W-:Y:S01]  /*16a0*/  SHF.R.S32.HI R157, RZ, 0x1f, R156.reuse ;  /* 0x0000001fff9d7819 */ /* 0x100fe2000001149c */
[----:B------:R-:W-:Y:S01]  /*16b0*/  IMAD R163, R5, -0x10, -R156 ;  /* 0xfffffff005a37824 */ /* 0x000fe200078e0a9c */
[----:B------:R-:W-:-:S02]  /*16c0*/  LOP3.LUT R162, R160, 0x8, RZ, 0xc0, !PT ;  /* 0x00000008a0a27812 */ /* 0x000fc400078ec0ff */
[----:B------:R-:W-:Y:S01]  /*16d0*/  LOP3.LUT R160, R160, 0x8, RZ, 0xc, !PT ;  /* 0x00000008a0a07812 */ /* 0x000fe200078e0cff */
[----:B------:R-:W-:Y:S01]  /*16e0*/  IMAD.U32 R159, RZ, RZ, UR45 ;  /* 0x0000002dff9f7e24 */ /* 0x000fe2000f8e00ff */
[----:B------:R-:W-:Y:S01]  /*16f0*/  LOP3.LUT R162, R162, 0x18, RZ, 0x3c, !PT ;  /* 0x00000018a2a27812 */ /* 0x000fe200078e3cff */
[----:B------:R-:W-:-:S04]  /*1700*/  IMAD.WIDE R156, R5, 0x10, R156 ;  /* 0x00000010059c7825 */ /* 0x000fc800078e029c */
[----:B------:R-:W-:Y:S02]  /*1710*/  VIADD R161, R159, UR42 ;  /* 0x0000002a9fa17c36 */ /* 0x000fe40008000000 */
[----:B------:R-:W-:-:S07]  /*1720*/  VIADD R163, R163, UR4 ;  /* 0x00000004a3a37c36 */ /* 0x000fce0008000000 */
.L_x_295:
[----:B------:R-:W-:Y:S01]  /*1730*/  SHF.L.U32 R0, R175, 0x1f, RZ ;  /* 0x0000001faf007819 */ /* 0x000fe200000006ff */
[----:B------:R-:W-:Y:S02]  /*1740*/  ULDC UR4, c[0x0][0x28c] ;  /* 0x0000a30000047ab9 */ /* 0x000fe40000000800 */
[----:B------:R-:W-:Y:S01]  /*1750*/  ISETP.LT.AND P1, PT, RZ, UR4, PT ;  /* 0x00000004ff007c0c */ /* 0x000fe2000bf21270 */
[----:B------:R-:W1:Y:S02]  /*1760*/  SYNCS.PHASECHK.TRANS64.TRYWAIT P0, [R159+UR42], R0 ;  /* 0x000000009f0075a7 */ /* 0x000e64000800016a */
[----:B-1-34-:R-:W-:Y:S10]  /*1770*/  @!P0 BRA `(.L_x_20) ;  /* 0x000000a0004c8947 */ /* 0x01aff40003800000 */
.L_x_324:
[----:B------:R-:W-:Y:S05]  /*1780*/  @P1 BRA `(.L_x_21) ;  /* 0x0000000000401947 */ /* 0x000fea0003800000 */
[----:B-1----:R-:W-:Y:S01]  /*1790*/  MOV R0, 0x0 ;  /* 0x0000000000007802 */ /* 0x002fe20000000f00 */
[----:B------:R-:W-:Y:S01]  /*17a0*/  ULDC.64 UR4, c[0x4][0x68] ;  /* 0x01001a0000047ab9 */ /* 0x000fe20000000a00 */
[----:B------:R-:W-:Y:S01]  /*17b0*/  ULDC.64 UR6, c[0x4][0x8] ;  /* 0x0100020000067ab9 */ /* 0x000fe20000000a00 */
[----:B------:R-:W-:Y:S01]  /*17c0*/  IMAD.U32 R4, RZ, RZ, UR4 ;  /* 0x00000004ff047e24 */ /* 0x000fe2000f8e00ff */
[----:B------:R1:W2:Y:S01]  /*17d0*/  LDC.64 R14, c[0x4][R0] ;  /* 0x01000000000e7b82 */ /* 0x0002a20000000a00 */
[----:B------:R-:W-:Y:S01]  /*17e0*/  IMAD.U32 R5, RZ, RZ, UR5 ;  /* 0x00000005ff057e24 */ /* 0x000fe2000f8e00ff */
[----:B------:R-:W-:Y:S01]  /*17f0*/  ULDC.64 UR4, c[0x4][0x70] ;  /* 0x01001c0000047ab9 */ /* 0x000fe20000000a00 */
[----:B------:R-:W-:Y:S02]  /*1800*/  IMAD.U32 R10, RZ, RZ, UR6 ;  /* 0x00000006ff0a7e24 */ /* 0x000fe4000f8e00ff */
[----:B------:R-:W-:Y:S02]  /*1810*/  IMAD.U32 R6, RZ, RZ, UR4 ;  /* 0x00000004ff067e24 */ /* 0x000fe4000f8e00ff */
[----:B------:R-:W-:-:S02]  /*1820*/  IMAD.U32 R7, RZ, RZ, UR5 ;  /* 0x00000005ff077e24 */ /* 0x000fc4000f8e00ff */
[----:B------:R-:W-:Y:S02]  /*1830*/  IMAD.U32 R11, RZ, RZ, UR7 ;  /* 0x00000007ff0b7e24 */ /* 0x000fe4000f8e00ff */
[----:B------:R-:W-:Y:S02]  /*1840*/  IMAD.MOV.U32 R8, RZ, RZ, 0x1e1 ;  /* 0x000001e1ff087424 */ /* 0x000fe400078e00ff */
[----:B0-----:R-:W-:Y:S02]  /*1850*/  IMAD.MOV.U32 R12, RZ, RZ, 0x1 ;  /* 0x00000001ff0c7424 */ /* 0x001fe400078e00ff */
[----:B-1----:R-:W-:-:S07]  /*1860*/  IMAD.MOV.U32 R13, RZ, RZ, RZ ;  /* 0x000000ffff0d7224 */ /* 0x002fce00078e00ff */
[----:B------:R-:W-:-:S07]  /*1870*/  LEPC R20, `(.L_x_21) ;  /* 0x000000001014794e */ /* 0x000fce0000000000 */
[----:B--2--5:R-:W-:Y:S05]  /*1880*/  CALL.ABS.NOINC R14 ;  /* 0x000000000e007343 */ /* 0x024fea0003c00000 */
.L_x_21:
[----:B------:R-:W-:-:S13]  /*1890*/  ISETP.NE.AND P0, PT, R174, 0x3, PT ;  /* 0x00000003ae00780c */ /* 0x000fda0003f05270 */
[----:B------:R-:W-:Y:S05]  /*18a0*/  @!P0 BRA `(.L_x_22) ;  /* 0x0000000000048947 */ /* 0x000fea0003800000 */
[----:B------:R-:W-:Y:S01]  /*18b0*/  BPT.TRAP 0x1 ;  /* 0x000000040000795c */ /* 0x000fe20000300000 */
.L_x_22:
[----:B------:R-:W-:Y:S02]  /*18c0*/  IMAD.U32 R3, RZ, RZ, UR39 ;  /* 0x00000027ff037e24 */ /* 0x000fe4000f8e00ff */
[----:B-1----:R-:W-:-:S03]  /*18d0*/  IMAD.U32 R0, RZ, RZ, UR38 ;  /* 0x00000026ff007e24 */ /* 0x002fc6000f8e00ff */
[----:B------:R-:W-:Y:S02]  /*18e0*/  LEA R3, R3, UR41, 0x3 ;  /* 0x0000002903037c11 */ /* 0x000fe4000f8e18ff */
[----:B------:R-:W-:-:S04]  /*18f0*/  SHF.L.U32 R0, R0, 0x1f, RZ ;  /* 0x0000001f00007819 */ /* 0x000fc800000006ff */
[----:B------:R1:W2:Y:S01]  /*1900*/  SYNCS.PHASECHK.TRANS64.TRYWAIT P1, [R3+URZ], R0 ;  /* 0x00000000030075a7 */ /* 0x0002a2000802017f */
[----:B------:R-:W-:Y:S05]  /*1910*/  @!P0 BRA `(.L_x_23) ;  /* 0x0000000000048947 */ /* 0x000fea0003800000 */
[----:B------:R-:W-:Y:S01]  /*1920*/  BPT.TRAP 0x1 ;  /* 0x000000040000795c */ /* 0x000fe20000300000 */
.L_x_23:
[----:B------:R-:W-:-:S05]  /*1930*/  IMAD.U32 R4, RZ, RZ, UR43 ;  /* 0x0000002bff047e24 */ /* 0x000fca000f8e00ff */
[----:B------:R-:W-:Y:S01]  /*1940*/  ISETP.GE.AND P2, PT, R4, 0x1, PT ;  /* 0x000000010400780c */ /* 0x000fe20003f46270 */
[----:B--2---:R-:W-:-:S12]  /*1950*/  @P1 BRA `(.L_x_24) ;  /* 0x0000000000081947 */ /* 0x004fd80003800000 */
[----:B------:R-:W2:Y:S02]  /*1960*/  SYNCS.PHASECHK.TRANS64.TRYWAIT P1, [R3+URZ], R0 ;  /* 0x00000000030075a7 */ /* 0x000ea4000802017f */
[----:B--2---:R-:W-:Y:S05]  /*1970*/  @!P1 BRA `(.L_x_25) ;  /* 0x0000009c00e09947 */ /* 0x004fea0003800000 */
.L_x_24:
[----:B------:R-:W-:Y:S05]  /*1980*/  WARPSYNC.ALL ;  /* 0x0000000000007948 */ /* 0x000fea0003800000 */
[----:B------:R-:W-:Y:S01]  /*1990*/  UIADD3 UR4, UR41, 0x180, URZ ;  /* 0x0000018029047890 */ /* 0x000fe2000fffe03f */
[----:B------:R-:W-:Y:S01]  /*19a0*/  WARPGROUP.ARRIVE ;  /* 0x00000000000079c5 */ /* 0x000fe20000000000 */
[----:B------:R-:W-:Y:S02]  /*19b0*/  UIADD3 UR5, UR41, 0xb180, URZ ;  /* 0x0000b18029057890 */ /* 0x000fe4000fffe03f */
[----:B------:R-:W-:Y:S02]  /*19c0*/  USHF.R.U32.HI UR4, URZ, 0x4, UR4 ;  /* 0x000000043f047899 */ /* 0x000fe40008011604 */
[----:B------:R-:W-:-:S02]  /*19d0*/  USHF.R.U32.HI UR5, URZ, 0x4, UR5 ;  /* 0x000000043f057899 */ /* 0x000fc40008011605 */
[----:B------:R-:W-:Y:S02]  /*19e0*/  ULOP3.LUT UR4, UR4, 0x3fff, URZ, 0xc0, !UPT ;  /* 0x00003fff04047892 */ /* 0x000fe4000f8ec03f */
[----:B------:R-:W-:Y:S02]  /*19f0*/  ULOP3.LUT UR5, UR5, 0x3fff, URZ, 0xc0, !UPT ;  /* 0x00003fff05057892 */ /* 0x000fe4000f8ec03f */
[----:B------:R-:W-:Y:S02]  /*1a00*/  ULOP3.LUT UR10, UR4, 0x10000, URZ, 0xfc, !UPT ;  /* 0x00010000040a7892 */ /* 0x000fe4000f8efc3f */
[----:B------:R-:W-:Y:S02]  /*1a10*/  ULOP3.LUT UR9, UR5, 0x10000, URZ, 0xfc, !UPT ;  /* 0x0001000005097892 */ /* 0x000fe4000f8efc3f */
[----:B------:R-:W-:Y:S02]  /*1a20*/  ULEA UR4, UR39, UR10, 0x8 ;  /* 0x0000000a27047291 */ /* 0x000fe4000f8e403f */
[----:B------:R-:W-:Y:S01]  /*1a30*/  ULEA UR6, UR39, UR9, 0xa ;  /* 0x0000000927067291 */ /* 0x000fe2000f8e503f */
[----:B------:R-:W-:Y:S01]  /*1a40*/  UMOV UR5, 0x80000020 ;  /* 0x8000002000057882 */ /* 0x000fe20000000000 */
[----:B------:R-:W-:-:S07]  /*1a50*/  UMOV UR7, 0x80000020 ;  /* 0x8000002000077882 */ /* 0x000fce0000000000 */
[----:B------:R-:W-:Y:S01]  /*1a60*/  HGMMA.64x256x16.F32.BF16 R24, gdesc[UR4], RZ, !UPT, gsb0 ;  /* 0x03e00000041879f0 */ /* 0x000fe2000c0018ff */
[----:B------:R-:W-:Y:S02]  /*1a70*/  UIADD3 UR4, UR4, 0x2, URZ ;  /* 0x0000000204047890 */ /* 0x000fe4000fffe03f */
[----:B------:R-:W-:Y:S01]  /*1a80*/  UIADD3 UR6, UR6, 0x2, URZ ;  /* 0x0000000206067890 */ /* 0x000fe2000fffe03f */
[----:B------:R-:W-:Y:S01]  /*1a90*/  UMOV UR5, 0x80000020 ;  /* 0x8000002000057882 */ /* 0x000fe20000000000 */
[----:B------:R-:W-:Y:S01]  /*1aa0*/  UMOV UR7, 0x80000020 ;  /* 0x8000002000077882 */ /* 0x000fe20000000000 */
[----:B------:R-:W-:Y:S02]  /*1ab0*/  WARPGROUP.DEPBAR.LE gsb0, 0x0 ;  /* 0x00008000000079c5 */ /* 0x000fe40000010000 */
[----:B------:R-:W-:-:S15]  /*1ac0*/  WARPGROUP.ARRIVE ;  /* 0x00000000000079c5 */ /* 0x000fde0000000000 */
[----:B------:R-:W-:-:S05]  /*1ad0*/  NOP ;  /* 0x0000000000007918 */ /* 0x000fca0000000000 */
[----:B------:R-:W-:Y:S03]  /*1ae0*/  HGMMA.64x256x16.F32.BF16 R24, gdesc[UR4], R24, gsb0 ;  /* 0x03e00000041879f0 */ /* 0x000fe60008001818 */
[----:B------:R-:W-:Y:S02]  /*1af0*/  WARPGROUP.DEPBAR.LE gsb0, 0x0 ;  /* 0x00008000000079c5 */ /* 0x000fe40000010000 */
[----:B------:R-:W-:Y:S05]  /*1b00*/  @!P2 BRA `(.L_x_26) ;  /* 0x0000000000d8a947 */ /* 0x000fea0003800000 */
[----:B------:R-:W-:Y:S01]  /*1b10*/  UIADD3 UR4, UR39, 0x1, URZ ;  /* 0x0000000127047890 */ /* 0x000fe2000fffe03f */
[----:B-12---:R-:W-:Y:S02]  /*1b20*/  IMAD.U32 R0, RZ, RZ, UR43 ;  /* 0x0000002bff007e24 */ /* 0x006fe4000f8e00ff */
[----:B------:R-:W-:Y:S01]  /*1b30*/  IMAD.U32 R3, RZ, RZ, UR39 ;  /* 0x00000027ff037e24 */ /* 0x000fe2000f8e00ff */
[----:B------:R-:W-:-:S04]  /*1b40*/  UISETP.NE.AND UP0, UPT, UR4, 0xb, UPT ;  /* 0x0000000b0400788c */ /* 0x000fc8000bf05270 */
[----:B------:R-:W-:Y:S02]  /*1b50*/  USEL UR5, URZ, 0x1, UP0 ;  /* 0x000000013f057887 */ /* 0x000fe40008000000 */
[----:B------:R-:W-:Y:S02]  /*1b60*/  USEL UR8, UR4, URZ, UP0 ;  /* 0x0000003f04087287 */ /* 0x000fe40008000000 */
[----:B------:R-:W-:-:S06]  /*1b70*/  ULOP3.LUT UR5, UR38, UR5, URZ, 0x3c, !UPT ;  /* 0x0000000526057292 */ /* 0x000fcc000f8e3c3f */
[----:B------:R-:W-:-:S07]  /*1b80*/  IMAD.U32 R6, RZ, RZ, UR5 ;  /* 0x00000005ff067e24 */ /* 0x000fce000f8e00ff */
.L_x_33:
[----:B------:R-:W-:Y:S05]  /*1b90*/  @!P0 BRA `(.L_x_27) ;  /* 0x0000000000048947 */ /* 0x000fea0003800000 */
[----:B------:R-:W-:Y:S01]  /*1ba0*/  BPT.TRAP 0x1 ;  /* 0x000000040000795c */ /* 0x000fe20000300000 */
.L_x_27:
[----:B------:R-:W-:Y:S01]  /*1bb0*/  ULEA UR4, UR8, UR41, 0x3 ;  /* 0x0000002908047291 */ /* 0x000fe2000f8e183f */
[----:B------:R-:W-:-:S08]  /*1bc0*/  SHF.L.U32 R4, R6, 0x1f, RZ ;  /* 0x0000001f06047819 */ /* 0x000fd000000006ff */
[----:B------:R1:W2:Y:S01]  /*1bd0*/  SYNCS.PHASECHK.TRANS64.TRYWAIT P1, [UR4], R4 ;  /* 0x00000004ff0075a7 */ /* 0x0002a20008020144 */
[----:B------:R-:W-:Y:S05]  /*1be0*/  @!P0 BRA `(.L_x_28) ;  /* 0x0000000000048947 */ /* 0x000fea0003800000 */
[----:B------:R-:W-:Y:S01]  /*1bf0*/  BPT.TRAP 0x1 ;  /* 0x000000040000795c */ /* 0x000fe20000300000 */
.L_x_28:
[----:B--2---:R-:W-:Y:S05]  /*1c00*/  @P1 BRA `(.L_x_29) ;  /* 0x0000000000081947 */ /* 0x004fea0003800000 */
[----:B------:R-:W2:Y:S02]  /*1c10*/  SYNCS.PHASECHK.TRANS64.TRYWAIT P1, [UR4], R4 ;  /* 0x00000004ff0075a7 */ /* 0x000ea40008020144 */
[----:B--2---:R-:W-:Y:S05]  /*1c20*/  @!P1 BRA `(.L_x_30) ;  /* 0x0000009c00489947 */ /* 0x004fea0003800000 */
.L_x_29:
[----:B------:R-:W-:Y:S01]  /*1c30*/  ULEA UR4, UR8, UR10, 0x8 ;  /* 0x0000000a08047291 */ /* 0x000fe2000f8e403f */
[----:B------:R-:W-:Y:S01]  /*1c40*/  WARPGROUP.ARRIVE ;  /* 0x00000000000079c5 */ /* 0x000fe20000000000 */
[----:B------:R-:W-:Y:S01]  /*1c50*/  ULEA UR6, UR8, UR9, 0xa ;  /* 0x0000000908067291 */ /* 0x000fe2000f8e503f */
[----:B------:R-:W-:Y:S01]  /*1c60*/  UMOV UR5, 0x80000020 ;  /* 0x8000002000057882 */ /* 0x000fe20000000000 */
[----:B------:R-:W-:-:S07]  /*1c70*/  UMOV UR7, 0x80000020 ;  /* 0x8000002000077882 */ /* 0x000fce0000000000 */
[----:B------:R-:W-:Y:S01]  /*1c80*/  HGMMA.64x256x16.F32.BF16 R24, gdesc[UR4], R24, gsb0 ;  /* 0x03e00000041879f0 */ /* 0x000fe20008001818 */
        /* <DEDUP_REMOVED lines=10> */
[----:B------:R-:W-:Y:S01]  /*1d30*/  BPT.TRAP 0x1 ;  /* 0x000000040000795c */ /* 0x000fe20000300000 */
.L_x_31:
[----:B------:R-:W-:-:S13]  /*1d40*/  ISETP.NE.AND P1, PT, R155, RZ, PT ;  /* 0x000000ff9b00720c */ /* 0x000fda0003f25270 */
[----:B-12---:R-:W-:-:S05]  /*1d50*/  @P1 LEA R4, R3, UR41, 0x3 ;  /* 0x0000002903041c11 */ /* 0x006fca000f8e18ff */
[----:B------:R-:W-:-:S05]  /*1d60*/  @P1 VIADD R5, R4, 0x58 ;  /* 0x0000005804051836 */ /* 0x000fca0000000000 */
[----:B------:R-:W-:-:S04]  /*1d70*/  @P1 PRMT R5, R152, 0x654, R5 ;  /* 0x0000065498051816 */ /* 0x000fc80000000005 */
[----:B------:R1:W-:Y:S01]  /*1d80*/  @P1 SYNCS.ARRIVE.TRANS64.RED.A1T0 RZ, [R5+URZ], RZ ;  /* 0x000000ff05ff19a7 */ /* 0x0003e2000810043f */
[----:B------:R-:W-:-:S13]  /*1d90*/  ISETP.GT.U32.AND P1, PT, R16, 0x1, PT ;  /* 0x000000011000780c */ /* 0x000fda0003f24070 */
[----:B-1----:R-:W-:Y:S05]  /*1da0*/  @P1 BRA `(.L_x_32) ;  /* 0x0000000000041947 */ /* 0x002fea0003800000 */
[----:B------:R-:W-:Y:S01]  /*1db0*/  BPT.TRAP 0x1 ;  /* 0x000000040000795c */ /* 0x000fe20000300000 */
.L_x_32:
[----:B------:R-:W-:Y:S01]  /*1dc0*/  UIADD3 UR8, UR8, 0x1, URZ ;  /* 0x0000000108087890 */ /* 0x000fe2000fffe03f */
[C---:B------:R-:W-:Y:S01]  /*1dd0*/  ISETP.GT.AND P2, PT, R0.reuse, 0x1, PT ;  /* 0x000000010000780c */ /* 0x040fe20003f44270 */
[----:B------:R-:W-:Y:S02]  /*1de0*/  VIADD R3, R3, 0x1 ;  /* 0x0000000103037836 */ /* 0x000fe40000000000 */
[----:B------:R-:W-:Y:S01]  /*1df0*/  UISETP.NE.AND UP0, UPT, UR8, 0xb, UPT ;  /* 0x0000000b0800788c */ /* 0x000fe2000bf05270 */
[----:B------:R-:W-:Y:S02]  /*1e00*/  VIADD R0, R0, 0xffffffff ;  /* 0xffffffff00007836 */ /* 0x000fe40000000000 */
[C---:B------:R-:W-:Y:S01]  /*1e10*/  ISETP.NE.AND P1, PT, R3.reuse, 0xb, PT ;  /* 0x0000000b0300780c */ /* 0x040fe20003f25270 */
[----:B------:R-:W-:Y:S02]  /*1e20*/  USEL UR4, URZ, 0x1, UP0 ;  /* 0x000000013f047887 */ /* 0x000fe40008000000 */
[----:B------:R-:W-:Y:S01]  /*1e30*/  USEL UR8, UR8, URZ, UP0 ;  /* 0x0000003f08087287 */ /* 0x000fe20008000000 */
[----:B------:R-:W-:-:S03]  /*1e40*/  SEL R3, R3, RZ, P1 ;  /* 0x000000ff03037207 */ /* 0x000fc60000800000 */
[----:B------:R-:W-:Y:S01]  /*1e50*/  LOP3.LUT R6, R6, UR4, RZ, 0x3c, !PT ;  /* 0x0000000406067c12 */ /* 0x000fe2000f8e3cff */
[----:B------:R-:W-:Y:S07]  /*1e60*/  @P2 BRA `(.L_x_33) ;  /* 0xfffffffc00482947 */ /* 0x000fee000383ffff */
.L_x_26:
[----:B-12---:R-:W1:Y:S01]  /*1e70*/  LDC R0, c[0x0][0x28c] ;  /* 0x0000a300ff007b82 */ /* 0x006e620000000800 */
[----:B------:R2:W-:Y:S01]  /*1e80*/  SYNCS.ARRIVE.TRANS64.A1T0 RZ, [R160+UR45], RZ ;  /* 0x000000ffa0ff79a7 */ /* 0x0005e2000810002d */
[----:B-1----:R-:W-:-:S13]  /*1e90*/  ISETP.GE.AND P1, PT, R0, 0x1, PT ;  /* 0x000000010000780c */ /* 0x002fda0003f26270 */
[----:B--2---:R-:W-:Y:S05]  /*1ea0*/  @!P1 BRA `(.L_x_34) ;  /* 0x0000000000449947 */ /* 0x004fea0003800000 */
[----:B------:R-:W-:Y:S05]  /*1eb0*/  @!P0 BRA `(.L_x_35) ;  /* 0x0000000000048947 */ /* 0x000fea0003800000 */
[----:B------:R-:W-:Y:S01]  /*1ec0*/  BPT.TRAP 0x1 ;  /* 0x000000040000795c */ /* 0x000fe20000300000 */
.L_x_35:
[----:B------:R-:W-:-:S13]  /*1ed0*/  ISETP.NE.AND P0, PT, R155, RZ, PT ;  /* 0x000000ff9b00720c */ /* 0x000fda0003f05270 */
[----:B------:R-:W-:-:S05]  /*1ee0*/  VOTEU.ANY UP0, P0 ;  /* 0x00000000003f7886 */ /* 0x000fca0000000100 */
[----:B------:R-:W-:-:S06]  /*1ef0*/  @UP0 UIADD3 UR4, UR43, UR39, URZ ;  /* 0x000000272b040290 */ /* 0x000fcc000fffe03f */
[----:B------:R-:W-:Y:S02]  /*1f00*/  IMAD.U32 R4, RZ, RZ, UR4 ;  /* 0x00000004ff047e24 */ /* 0x000fe4000f8e00ff */
[----:B------:R-:W-:Y:S02]  /*1f10*/  IMAD.U32 R3, RZ, RZ, UR4 ;  /* 0x00000004ff037e24 */ /* 0x000fe4000f8e00ff */
[----:B------:R-:W-:-:S05]  /*1f20*/  @P0 IMAD.WIDE.U32 R4, R4, -0x45d1745d, RZ ;  /* 0xba2e8ba304040825 */ /* 0x000fca00078e00ff */
[----:B------:R-:W-:-:S05]  /*1f30*/  @P0 SHF.R.U32.HI R0, RZ, 0x3, R5 ;  /* 0x00000003ff000819 */ /* 0x000fca0000011605 */
[----:B------:R-:W-:-:S05]  /*1f40*/  @P0 IMAD R0, R0, -0xb, R3 ;  /* 0xfffffff500000824 */ /* 0x000fca00078e0203 */
[----:B------:R-:W-:-:S05]  /*1f50*/  @P0 LEA R0, R0, UR41, 0x3 ;  /* 0x0000002900000c11 */ /* 0x000fca000f8e18ff */
[----:B------:R-:W-:-:S05]  /*1f60*/  @P0 VIADD R3, R0, 0x58 ;  /* 0x0000005800030836 */ /* 0x000fca0000000000 */
[----:B------:R-:W-:-:S04]  /*1f70*/  @P0 PRMT R3, R152, 0x654, R3 ;  /* 0x0000065498030816 */ /* 0x000fc80000000003 */
[----:B------:R1:W-:Y:S01]  /*1f80*/  @P0 SYNCS.ARRIVE.TRANS64.RED.A1T0 RZ, [R3+URZ], RZ ;  /* 0x000000ff03ff09a7 */ /* 0x0003e2000810043f */
[----:B------:R-:W-:-:S13]  /*1f90*/  ISETP.GT.U32.AND P0, PT, R16, 0x1, PT ;  /* 0x000000011000780c */ /* 0x000fda0003f04070 */
[----:B-1----:R-:W-:Y:S05]  /*1fa0*/  @P0 BRA `(.L_x_34) ;  /* 0x0000000000040947 */ /* 0x002fea0003800000 */
[----:B------:R-:W-:Y:S01]  /*1fb0*/  BPT.TRAP 0x1 ;  /* 0x000000040000795c */ /* 0x000fe20000300000 */
.L_x_34:
[----:B------:R-:W-:Y:S01]  /*1fc0*/  SHF.L.U32 R0, R175, 0x1f, RZ ;  /* 0x0000001faf007819 */ /* 0x000fe200000006ff */
[----:B------:R-:W-:Y:S01]  /*1fd0*/  UIADD3 UR39, UR44, UR39, URZ ;  /* 0x000000272c277290 */ /* 0x000fe2000fffe03f */
[----:B------:R-:W1:Y:S01]  /*1fe0*/  LDC R15, c[0x0][0x288] ;  /* 0x0000a200ff0f7b82 */ /* 0x000e620000000800 */
[----:B------:R-:W-:Y:S01]  /*1ff0*/  UISETP.GE.U32.AND UP1, UPT, UR44, 0xb, UPT ;  /* 0x0000000b2c00788c */ /* 0x000fe2000bf26070 */
[----:B------:R-:W-:Y:S01]  /*2000*/  IMAD.SHL.U32 R8, R158, 0x2, RZ ;  /* 0x000000029e087824 */ /* 0x000fe200078e00ff */
[----:B------:R-:W-:Y:S02]  /*2010*/  UISETP.GT.U32.AND UP0, UPT, UR39, 0xa, UPT ;  /* 0x0000000a2700788c */ /* 0x000fe4000bf04070 */
[----:B------:R-:W-:Y:S02]  /*2020*/  UIMAD.WIDE.U32 UR4, UR39, -0x45d1745d, URZ ;  /* 0xba2e8ba3270478a5 */ /* 0x000fe4000f8e003f */
[----:B------:R-:W-:Y:S01]  /*2030*/  UISETP.LT.U32.AND UP0, UPT, UR44, 0xb, UP0 ;  /* 0x0000000b2c00788c */ /* 0x000fe20008701070 */
[----:B------:R-:W2:Y:S01]  /*2040*/  SYNCS.PHASECHK.TRANS64.TRYWAIT P0, [R159+UR42+0x10], R0 ;  /* 0x000010009f0075a7 */ /* 0x000ea2000800016a */
[----:B------:R-:W-:Y:S01]  /*2050*/  USHF.R.U32.HI UR4, URZ, 0x3, UR5 ;  /* 0x000000033f047899 */ /* 0x000fe20008011605 */
[----:B------:R-:W-:Y:S01]  /*2060*/  SHF.R.S32.HI R9, RZ, 0x1f, R8 ;  /* 0x0000001fff097819 */ /* 0x000fe20000011408 */
[----:B------:R-:W-:-:S02]  /*2070*/  USEL UR6, URZ, 0x1, !UP0 ;  /* 0x000000013f067887 */ /* 0x000fc4000c000000 */
[----:B------:R-:W-:Y:S02]  /*2080*/  UIMAD UR39, UR4, -0xb, UR39 ;  /* 0xfffffff5042778a4 */ /* 0x000fe4000f8e0227 */
[----:B------:R-:W-:-:S04]  /*2090*/  ULOP3.LUT UR38, UR38, UR6, URZ, 0x3c, !UPT ;  /* 0x0000000626267292 */ /* 0x000fc8000f8e3c3f */
[----:B------:R-:W-:Y:S01]  /*20a0*/  @UP1 ULOP3.LUT UR38, UR38, 0x1, UR4, 0x78, !UPT ;  /* 0x0000000126261892 */ /* 0x000fe2000f8e7804 */
[----:B-12---:R-:W-:Y:S11]  /*20b0*/  @!P0 BRA `(.L_x_36) ;  /* 0x00000098003c8947 */ /* 0x006ff60003800000 */
.L_x_325:
[----:B------:R-:W-:Y:S01]  /*20c0*/  IMAD.SHL.U32 R14, R19, 0x40, RZ ;  /* 0x00000040130e7824 */ /* 0x000fe200078e00ff */
[----:B------:R-:W-:Y:S01]  /*20d0*/  ULDC UR6, c[0x0][0x284] ;  /* 0x0000a10000067ab9 */ /* 0x000fe20000000800 */
[----:B0-----:R-:W-:Y:S01]  /*20e0*/  IMAD.SHL.U32 R12, R22, 0x100, RZ ;  /* 0x00000100160c7824 */ /* 0x001fe200078e00ff */
[----:B------:R-:W-:Y:S01]  /*20f0*/  SHF.R.S32.HI R165, RZ, 0x1f, R2 ;  /* 0x0000001fffa57819 */ /* 0x000fe20000011402 */
[----:B------:R-:W-:Y:S01]  /*2100*/  ULDC.64 UR4, c[0x0][0x5d0] ;  /* 0x0001740000047ab9 */ /* 0x000fe20000000a00 */
[----:B------:R-:W-:Y:S01]  /*2110*/  ISETP.GE.AND P0, PT, R14, UR6, PT ;  /* 0x000000060e007c0c */ /* 0x000fe2000bf06270 */
[----:B------:R-:W-:Y:S01]  /*2120*/  IMAD.WIDE.U32 R4, R2, UR4, R8 ;  /* 0x0000000402047c25 */ /* 0x000fe2000f8e0008 */
[----:B------:R-:W-:Y:S02]  /*2130*/  SHF.R.S32.HI R13, RZ, 0x1f, R12 ;  /* 0x0000001fff0d7819 */ /* 0x000fe4000001140c */
[C---:B------:R-:W-:Y:S01]  /*2140*/  ISETP.GE.OR P0, PT, R12.reuse, R15, P0 ;  /* 0x0000000f0c00720c */ /* 0x040fe20000706670 */
[----:B------:R-:W-:Y:S01]  /*2150*/  IMAD R3, R165, UR4, RZ ;  /* 0x00000004a5037c24 */ /* 0x000fe2000f8e02ff */
[----:B------:R-:W-:-:S03]  /*2160*/  IADD3 R6, P1, R12, R4, RZ ;  /* 0x000000040c067210 */ /* 0x000fc60007f3e0ff */
[----:B------:R-:W-:-:S05]  /*2170*/  IMAD R3, R2, UR5, R3 ;  /* 0x0000000502037c24 */ /* 0x000fca000f8e0203 */
[----:B------:R-:W-:-:S03]  /*2180*/  IADD3.X R7, R13, R5, R3, P1, !PT ;  /* 0x000000050d077210 */ /* 0x000fc60000ffe403 */
[----:B------:R-:W-:Y:S05]  /*2190*/  @P0 BRA `(.L_x_37) ;  /* 0x0000007c00040947 */ /* 0x000fea0003800000 */
[----:B------:R-:W0:Y:S01]  /*21a0*/  LDC.64 R10, c[0x0][0x5c8] ;  /* 0x00017200ff0a7b82 */ /* 0x000e220000000a00 */
[----:B-----5:R-:W-:Y:S01]  /*21b0*/  FSETP.NEU.AND P1, PT, R154, RZ, PT ;  /* 0x000000ff9a00720b */ /* 0x020fe20003f2d000 */
[----:B------:R-:W-:Y:S01]  /*21c0*/  IMAD R3, R158, -0x2, R15 ;  /* 0xfffffffe9e037824 */ /* 0x000fe200078e020f */
[----:B------:R-:W-:Y:S01]  /*21d0*/  BSSY B0, `(.L_x_37) ;  /* 0x00007bd000007945 */ /* 0x000fe20003800000 */
[----:B------:R-:W-:-:S04]  /*21e0*/  IMAD.WIDE R166, R19, 0x40, R156 ;  /* 0x0000004013a67825 */ /* 0x000fc800078e029c */
[----:B-1----:R-:W-:Y:S02]  /*21f0*/  IMAD.IADD R0, R3, 0x1, -R12 ;  /* 0x0000000103007824 */ /* 0x002fe400078e0a0c */
[----:B------:R-:W-:-:S03]  /*2200*/  IMAD.IADD R3, R163, 0x1, -R14 ;  /* 0x00000001a3037824 */ /* 0x000fc600078e0a0e */
[----:B------:R-:W-:-:S04]  /*2210*/  ISETP.GT.AND P0, PT, R0, RZ, PT ;  /* 0x000000ff0000720c */ /* 0x000fc80003f04270 */
[----:B------:R-:W-:Y:S01]  /*2220*/  ISETP.GT.AND P3, PT, R3, RZ, P0 ;  /* 0x000000ff0300720c */ /* 0x000fe20000764270 */
[-C--:B0-----:R-:W-:Y:S02]  /*2230*/  IMAD R4, R167, R10.reuse, RZ ;  /* 0x0000000aa7047224 */ /* 0x081fe400078e02ff */
[----:B------:R-:W-:-:S04]  /*2240*/  IMAD.WIDE.U32 R6, R166, R10, R6 ;  /* 0x0000000aa6067225 */ /* 0x000fc800078e0006 */
[----:B------:R-:W-:-:S04]  /*2250*/  IMAD R5, R166, R11, R4 ;  /* 0x0000000ba6057224 */ /* 0x000fc800078e0204 */
[----:B------:R-:W-:Y:S01]  /*2260*/  IMAD.IADD R181, R7, 0x1, R5 ;  /* 0x0000000107b57824 */ /* 0x000fe200078e0205 */
[----:B------:R-:W-:Y:S06]  /*2270*/  @!P1 BRA `(.L_x_38) ;  /* 0x0000005400a09947 */ /* 0x000fec0003800000 */
[----:B------:R-:W0:Y:S01]  /*2280*/  LDC.64 R20, c[0x0][0x5b8] ;  /* 0x00016e00ff147b82 */ /* 0x000e220000000a00 */
[----:B------:R-:W-:-:S07]  /*2290*/  ULDC.64 UR4, c[0x0][0x5c0] ;  /* 0x0001700000047ab9 */ /* 0x000fce0000000a00 */
[----:B------:R-:W1:Y:S08]  /*22a0*/  LDC.64 R168, c[0x0][0x5b0] ;  /* 0x00016c00ffa87b82 */ /* 0x000e700000000a00 */
[----:B------:R-:W2:Y:S01]  /*22b0*/  LDC.64 R14, c[0x0][0x5a8] ;  /* 0x00016a00ff0e7b82 */ /* 0x000ea20000000a00 */
[-C--:B0-----:R-:W-:Y:S02]  /*22c0*/  IMAD R7, R165, R20.reuse, RZ ;  /* 0x00000014a5077224 */ /* 0x081fe400078e02ff */
[----:B------:R-:W-:-:S04]  /*22d0*/  IMAD.WIDE.U32 R4, R2, R20, R8 ;  /* 0x0000001402047225 */ /* 0x000fc800078e0008 */
[----:B------:R-:W-:Y:S01]  /*22e0*/  IMAD R177, R2, R21, R7 ;  /* 0x0000001502b17224 */ /* 0x000fe200078e0207 */
[----:B------:R-:W-:Y:S01]  /*22f0*/  IADD3 R164, P1, R12, R4, RZ ;  /* 0x000000040ca47210 */ /* 0x000fe20007f3e0ff */
[----:B-1----:R-:W-:-:S03]  /*2300*/  IMAD R4, R167, R168, RZ ;  /* 0x000000a8a7047224 */ /* 0x002fc600078e02ff */
[----:B------:R-:W-:Y:S01]  /*2310*/  IADD3.X R165, R13, R5, R177, P1, !PT ;  /* 0x000000050da57210 */ /* 0x000fe20000ffe4b1 */
[C---:B------:R-:W-:Y:S02]  /*2320*/  IMAD R179, R166.reuse, R169, R4 ;  /* 0x000000a9a6b37224 */ /* 0x040fe400078e0204 */
[----:B------:R-:W-:-:S04]  /*2330*/  IMAD.WIDE.U32 R4, R166, R168, R164 ;  /* 0x000000a8a6047225 */ /* 0x000fc800078e00a4 */
[----:B------:R-:W-:Y:S01]  /*2340*/  IMAD.IADD R5, R5, 0x1, R179 ;  /* 0x0000000105057824 */ /* 0x000fe200078e02b3 */
[----:B--2---:R-:W-:-:S04]  /*2350*/  LEA R170, P1, R4, R14, 0x1 ;  /* 0x0000000e04aa7211 */ /* 0x004fc800078208ff */
[----:B------:R-:W-:-:S05]  /*2360*/  LEA.HI.X R171, R4, R15, R5, 0x1, P1 ;  /* 0x0000000f04ab7211 */ /* 0x000fca00008f0c05 */
[----:B------:R0:W2:Y:S01]  /*2370*/  @P3 LDG.E.LTC128B.U16 R19, desc[UR36][R170.64] ;  /* 0x00000024aa133981 */ /* 0x0000a2000c1e1520 */
[----:B------:R-:W-:Y:S01]  /*2380*/  IMAD.WIDE.U32 R4, R166, R168, R12 ;  /* 0x000000a8a6047225 */ /* 0x000fe200078e000c */
[----:B------:R-:W-:Y:S02]  /*2390*/  BSSY B1, `(.L_x_39) ;  /* 0x0000014000017945 */ /* 0x000fe40003800000 */
[----:B------:R-:W-:-:S04]  /*23a0*/  IADD3 R172, P1, R8, R4, RZ ;  /* 0x0000000408ac7210 */ /* 0x000fc80007f3e0ff */
[----:B------:R-:W-:Y:S01]  /*23b0*/  IADD3.X R173, R9, R179, R5, P1, !PT ;  /* 0x000000b309ad7210 */ /* 0x000fe20000ffe405 */
[----:B0-----:R-:W-:Y:S01]  /*23c0*/  IMAD.SHL.U32 R170, R168, 0x8, RZ ;  /* 0x00000008a8aa7824 */ /* 0x001fe200078e00ff */
[----:B------:R-:W-:Y:S02]  /*23d0*/  LEA R4, P1, R6, UR4, 0x1 ;  /* 0x0000000406047c11 */ /* 0x000fe4000f8208ff */
[----:B------:R-:W-:Y:S01]  /*23e0*/  SHF.L.U64.HI R171, R168, 0x3, R169 ;  /* 0x00000003a8ab7819 */ /* 0x000fe200000102a9 */
[----:B------:R-:W-:Y:S01]  /*23f0*/  IMAD.WIDE.U32 R172, R2, R20, R172 ;  /* 0x0000001402ac7225 */ /* 0x000fe200078e00ac */
[----:B------:R-:W-:Y:S02]  /*2400*/  LEA.HI.X R5, R6, UR5, R181, 0x1, P1 ;  /* 0x0000000506057c11 */ /* 0x000fe400088f0cb5 */
[----:B------:R-:W-:Y:S02]  /*2410*/  ISETP.GT.AND P1, PT, R0, 0x1, PT ;  /* 0x000000010000780c */ /* 0x000fe40003f24270 */
[----:B------:R-:W-:-:S02]  /*2420*/  LEA R6, P4, R172, R14, 0x1 ;  /* 0x0000000eac067211 */ /* 0x000fc400078808ff */
[----:B------:R-:W-:Y:S01]  /*2430*/  ISETP.GT.AND P2, PT, R3, RZ, P1 ;  /* 0x000000ff0300720c */ /* 0x000fe20000f44270 */
[----:B--2---:R-:W-:-:S04]  /*2440*/  IMAD.U32 R7, R19, 0x10000, RZ ;  /* 0x0001000013077824 */ /* 0x004fc800078e00ff */
[----:B------:R-:W-:-:S04]  /*2450*/  FMUL R7, R7, R154 ;  /* 0x0000009a07077220 */ /* 0x000fc80000400000 */
[----:B------:R-:W-:-:S05]  /*2460*/  FFMA R7, R24, R153, R7 ;  /* 0x0000009918077223 */ /* 0x000fca0000000007 */
[----:B------:R-:W-:Y:S01]  /*2470*/  F2FP.BF16.F32.PACK_AB R21, RZ, R7 ;  /* 0x00000007ff15723e */ /* 0x000fe200000010ff */
[----:B------:R-:W-:-:S04]  /*2480*/  IMAD.IADD R7, R177, 0x1, R173 ;  /* 0x00000001b1077824 */ /* 0x000fc800078e02ad */
[----:B------:R0:W-:Y:S01]  /*2490*/  @P3 STG.E.U16 desc[UR36][R4.64], R21 ;  /* 0x0000001504003986 */ /* 0x0001e2000c101524 */
[----:B------:R-:W-:Y:S01]  /*24a0*/  LEA.HI.X R7, R172, R15, R7, 0x1, P4 ;  /* 0x0000000fac077211 */ /* 0x000fe200020f0c07 */
[----:B------:R-:W-:Y:S06]  /*24b0*/  @!P2 BRA `(.L_x_40) ;  /* 0x000000000004a947 */ /* 0x000fec0003800000 */
[----:B------:R1:W5:Y:S02]  /*24c0*/  LDG.E.LTC128B.U16 R19, desc[UR36][R6.64+0x2] ;  /* 0x0000022406137981 */ /* 0x000364000c1e1520 */
.L_x_40:
[----:B------:R-:W-:Y:S05]  /*24d0*/  BSYNC B1 ;  /* 0x0000000000017941 */ /* 0x000fea0003800000 */
.L_x_39:
[----:B0----5:R-:W-:Y:S01]  /*24e0*/  IMAD.U32 R21, R19, 0x10000, RZ ;  /* 0x0001000013157824 */ /* 0x021fe200078e00ff */
[----:B------:R-:W-:Y:S01]  /*24f0*/  ISETP.GT.AND P0, PT, R3, 0x8, P0 ;  /* 0x000000080300780c */ /* 0x000fe20000704270 */
[----:B------:R-:W-:-:S04]  /*2500*/  IMAD.WIDE.U32 R170, R166, R168, R170 ;  /* 0x000000a8a6aa7225 */ /* 0x000fc800078e00aa */
[----:B------:R-:W-:Y:S01]  /*2510*/  FMUL R22, R21, R154 ;  /* 0x0000009a15167220 */ /* 0x000fe20000400000 */
[----:B------:R-:W-:Y:S01]  /*2520*/  IMAD.IADD R179, R179, 0x1, R171 ;  /* 0x00000001b3b37824 */ /* 0x000fe200078e02ab */
[----:B------:R-:W-:Y:S02]  /*2530*/  IADD3 R21, P3, R164, R170, RZ ;  /* 0x000000aaa4157210 */ /* 0x000fe40007f7e0ff */
[----:B------:R-:W-:-:S03]  /*2540*/  FFMA R22, R25, R153, R22 ;  /* 0x0000009919167223 */ /* 0x000fc60000000016 */
[----:B------:R-:W-:Y:S01]  /*2550*/  IMAD.X R164, R179, 0x1, R165, P3 ;  /* 0x00000001b3a47824 */ /* 0x000fe200018e06a5 */
[C---:B------:R-:W-:Y:S02]  /*2560*/  LEA R24, P3, R21.reuse, R14, 0x1 ;  /* 0x0000000e15187211 */ /* 0x040fe400078608ff */
[----:B------:R-:W-:Y:S02]  /*2570*/  F2FP.BF16.F32.PACK_AB R22, RZ, R22 ;  /* 0x00000016ff16723e */ /* 0x000fe400000010ff */
[----:B------:R-:W-:Y:S02]  /*2580*/  LEA.HI.X R25, R21, R15, R164, 0x1, P3 ;  /* 0x0000000f15197211 */ /* 0x000fe400018f0ca4 */
[----:B------:R-:W-:Y:S02]  /*2590*/  PRMT R21, R22, 0x7610, R21 ;  /* 0x0000761016157816 */ /* 0x000fe40000000015 */
[----:B------:R-:W-:-:S03]  /*25a0*/  PRMT R22, R19, 0x7610, R22 ;  /* 0x0000761013167816 */ /* 0x000fc60000000016 */
[----:B------:R0:W-:Y:S04]  /*25b0*/  @P2 STG.E.U16 desc[UR36][R4.64+0x2], R21 ;  /* 0x0000021504002986 */ /* 0x0001e8000c101524 */
[----:B------:R-:W2:Y:S01]  /*25c0*/  @P0 LDG.E.LTC128B.U16 R22, desc[UR36][R24.64] ;  /* 0x0000002418160981 */ /* 0x000ea2000c1e1520 */
[----:B------:R-:W-:Y:S01]  /*25d0*/  IADD3 R8, P2, P3, R8, R170, R12 ;  /* 0x000000aa08087210 */ /* 0x000fe20007b5e00c */
[----:B------:R-:W-:Y:S01]  /*25e0*/  BSSY B1, `(.L_x_41) ;  /* 0x0000011000017945 */ /* 0x000fe20003800000 */
[C---:B------:R-:W-:Y:S02]  /*25f0*/  SHF.L.U64.HI R11, R10.reuse, 0x4, R11 ;  /* 0x000000040a0b7819 */ /* 0x040fe4000001020b */
[----:B------:R-:W-:Y:S02]  /*2600*/  IADD3.X R9, R9, R179, R13, P2, P3 ;  /* 0x000000b309097210 */ /* 0x000fe400017e640d */
[----:B------:R-:W-:-:S02]  /*2610*/  LEA R10, P2, R10, R4, 0x4 ;  /* 0x000000040a0a7211 */ /* 0x000fc400078420ff */
[----:B------:R-:W-:Y:S01]  /*2620*/  ISETP.GT.AND P1, PT, R3, 0x8, P1 ;  /* 0x000000080300780c */ /* 0x000fe20000f24270 */
[----:B0-----:R-:W-:-:S04]  /*2630*/  IMAD.WIDE.U32 R20, R2, R20, R8 ;  /* 0x0000001402147225 */ /* 0x001fc800078e0008 */
[----:B------:R-:W-:Y:S01]  /*2640*/  IMAD.X R11, R11, 0x1, R5, P2 ;  /* 0x000000010b0b7824 */ /* 0x000fe200010e0605 */
[----:B------:R-:W-:Y:S01]  /*2650*/  LEA R8, P3, R20, R14, 0x1 ;  /* 0x0000000e14087211 */ /* 0x000fe200078608ff */
[----:B------:R-:W-:-:S05]  /*2660*/  IMAD.IADD R2, R177, 0x1, R21 ;  /* 0x00000001b1027824 */ /* 0x000fca00078e0215 */
[----:B------:R-:W-:Y:S01]  /*2670*/  LEA.HI.X R9, R20, R15, R2, 0x1, P3 ;  /* 0x0000000f14097211 */ /* 0x000fe200018f0c02 */
[----:B--2---:R-:W-:-:S04]  /*2680*/  IMAD.U32 R19, R22, 0x10000, RZ ;  /* 0x0001000016137824 */ /* 0x004fc800078e00ff */
[----:B------:R-:W-:-:S04]  /*2690*/  FMUL R19, R19, R154 ;  /* 0x0000009a13137220 */ /* 0x000fc80000400000 */
[----:B------:R-:W-:-:S05]  /*26a0*/  FFMA R19, R26, R153, R19 ;  /* 0x000000991a137223 */ /* 0x000fca0000000013 */
[----:B------:R-:W-:-:S05]  /*26b0*/  F2FP.BF16.F32.PACK_AB R19, RZ, R19 ;  /* 0x00000013ff13723e */ /* 0x000fca00000010ff */
[----:B------:R0:W-:Y:S01]  /*26c0*/  @P0 STG.E.U16 desc[UR36][R10.64], R19 ;  /* 0x000000130a000986 */ /* 0x0001e2000c101524 */
[----:B------:R-:W-:Y:S05]  /*26d0*/  @!P1 BRA `(.L_x_42) ;  /* 0x0000000000049947 */ /* 0x000fea0003800000 */
[----:B------:R2:W5:Y:S02]  /*26e0*/  LDG.E.LTC128B.U16 R22, desc[UR36][R8.64+0x2] ;  /* 0x0000022408167981 */ /* 0x000564000c1e1520 */
.L_x_42:
[----:B------:R-:W-:Y:S05]  /*26f0*/  BSYNC B1 ;  /* 0x0000000000017941 */ /* 0x000fea0003800000 */
.L_x_41:
[----:B-----5:R-:W-:Y:S01]  /*2700*/  IMAD.U32 R13, R22, 0x10000, RZ ;  /* 0x00010000160d7824 */ /* 0x020fe200078e00ff */
[----:B------:R-:W-:Y:S01]  /*2710*/  ISETP.GT.AND P0, PT, R0, 0x8, PT ;  /* 0x000000080000780c */ /* 0x000fe20003f04270 */
[----:B------:R-:W-:Y:S02]  /*2720*/  BSSY B1, `(.L_x_43) ;  /* 0x0000008000017945 */ /* 0x000fe40003800000 */
[----:B------:R-:W-:Y:S01]  /*2730*/  FMUL R2, R13, R154 ;  /* 0x0000009a0d027220 */ /* 0x000fe20000400000 */
[----:B------:R-:W-:-:S03]  /*2740*/  ISETP.GT.AND P2, PT, R3, RZ, P0 ;  /* 0x000000ff0300720c */ /* 0x000fc60000744270 */
[----:B------:R-:W-:-:S05]  /*2750*/  FFMA R2, R27, R153, R2 ;  /* 0x000000991b027223 */ /* 0x000fca0000000002 */
[----:B------:R-:W-:-:S05]  /*2760*/  F2FP.BF16.F32.PACK_AB R2, RZ, R2 ;  /* 0x00000002ff02723e */ /* 0x000fca00000010ff */
[----:B------:R3:W-:Y:S01]  /*2770*/  @P1 STG.E.U16 desc[UR36][R10.64+0x2], R2 ;  /* 0x000002020a001986 */ /* 0x0007e2000c101524 */
[----:B------:R-:W-:Y:S05]  /*2780*/  @!P2 BRA `(.L_x_44) ;  /* 0x000000000004a947 */ /* 0x000fea0003800000 */
[----:B------:R4:W5:Y:S02]  /*2790*/  LDG.E.LTC128B.U16 R22, desc[UR36][R6.64+0x10] ;  /* 0x0000102406167981 */ /* 0x000964000c1e1520 */
.L_x_44:
[----:B------:R-:W-:Y:S05]  /*27a0*/  BSYNC B1 ;  /* 0x0000000000017941 */ /* 0x000fea0003800000 */
.L_x_43:
        /* <DEDUP_REMOVED lines=10> */
.L_x_46:
[----:B------:R-:W-:Y:S05]  /*2850*/  BSYNC B1 ;  /* 0x0000000000017941 */ /* 0x000fea0003800000 */
.L_x_45:
[----:B0----5:R-:W-:Y:S01]  /*2860*/  IMAD.U32 R13, R22, 0x10000, RZ ;  /* 0x00010000160d7824 */ /* 0x021fe200078e00ff */
[----:B------:R-:W-:Y:S01]  /*2870*/  ISETP.GT.AND P0, PT, R3, 0x8, P0 ;  /* 0x000000080300780c */ /* 0x000fe20000704270 */
[----:B------:R-:W-:Y:S02]  /*2880*/  BSSY B1, `(.L_x_47) ;  /* 0x0000007000017945 */ /* 0x000fe40003800000 */
[----:B---3--:R-:W-:-:S04]  /*2890*/  FMUL R2, R13, R154 ;  /* 0x0000009a0d027220 */ /* 0x008fc80000400000 */
[----:B------:R-:W-:-:S05]  /*28a0*/  FFMA R2, R29, R153, R2 ;  /* 0x000000991d027223 */ /* 0x000fca0000000002 */
[----:B------:R-:W-:-:S05]  /*28b0*/  F2FP.BF16.F32.PACK_AB R2, RZ, R2 ;  /* 0x00000002ff02723e */ /* 0x000fca00000010ff */
[----:B------:R0:W-:Y:S01]  /*28c0*/  @P3 STG.E.U16 desc[UR36][R4.64+0x12], R2 ;  /* 0x0000120204003986 */ /* 0x0001e2000c101524 */
[----:B------:R-:W-:Y:S05]  /*28d0*/  @!P0 BRA `(.L_x_48) ;  /* 0x0000000000048947 */ /* 0x000fea0003800000 */
[----:B------:R3:W5:Y:S02]  /*28e0*/  LDG.E.LTC128B.U16 R22, desc[UR36][R8.64+0x10] ;  /* 0x0000102408167981 */ /* 0x000764000c1e1520 */
.L_x_48:
[----:B------:R-:W-:Y:S05]  /*28f0*/  BSYNC B1 ;  /* 0x0000000000017941 */ /* 0x000fea0003800000 */
.L_x_47:
[----:B-----5:R-:W-:Y:S01]  /*2900*/  IMAD.U32 R13, R22, 0x10000, RZ ;  /* 0x00010000160d7824 */ /* 0x020fe200078e00ff */
[----:B------:R-:W-:Y:S01]  /*2910*/  ISETP.GT.AND P1, PT, R3, 0x8, P1 ;  /* 0x000000080300780c */ /* 0x000fe20000f24270 */
[----:B------:R-:W-:Y:S02]  /*2920*/  BSSY B1, `(.L_x_49) ;  /* 0x0000007000017945 */ /* 0x000fe40003800000 */
[----:B------:R-:W-:-:S04]  /*2930*/  FMUL R13, R13, R154 ;  /* 0x0000009a0d0d7220 */ /* 0x000fc80000400000 */
[----:B------:R-:W-:-:S05]  /*2940*/  FFMA R13, R30, R153, R13 ;  /* 0x000000991e0d7223 */ /* 0x000fca000000000d */
[----:B------:R-:W-:-:S05]  /*2950*/  F2FP.BF16.F32.PACK_AB R13, RZ, R13 ;  /* 0x0000000dff0d723e */ /* 0x000fca00000010ff */
[----:B------:R0:W-:Y:S01]  /*2960*/  @P0 STG.E.U16 desc[UR36][R10.64+0x10], R13 ;  /* 0x0000100d0a000986 */ /* 0x0001e2000c101524 */
[----:B------:R-:W-:Y:S05]  /*2970*/  @!P1 BRA `(.L_x_50) ;  /* 0x0000000000049947 */ /* 0x000fea0003800000 */
[----:B------:R0:W5:Y:S02]  /*2980*/  LDG.E.LTC128B.U16 R22, desc[UR36][R8.64+0x12] ;  /* 0x0000122408167981 */ /* 0x000164000c1e1520 */
.L_x_50:
[----:B------:R-:W-:Y:S05]  /*2990*/  BSYNC B1 ;  /* 0x0000000000017941 */ /* 0x000fea0003800000 */
.L_x_49:
[----:B0----5:R-:W-:Y:S01]  /*29a0*/  IMAD.U32 R13, R22, 0x10000, RZ ;  /* 0x00010000160d7824 */ /* 0x021fe200078e00ff */
        /* <DEDUP_REMOVED lines=9> */
.L_x_52:
[----:B------:R-:W-:Y:S05]  /*2a40*/  BSYNC B1 ;  /* 0x0000000000017941 */ /* 0x000fea0003800000 */
.L_x_51:
        /* <DEDUP_REMOVED lines=10> */
.L_x_54:
[----:B------:R-:W-:Y:S05]  /*2af0*/  BSYNC B1 ;  /* 0x0000000000017941 */ /* 0x000fea0003800000 */
.L_x_53:
[----:B0----5:R-:W-:Y:S01]  /*2b00*/  IMAD.U32 R13, R22, 0x10000, RZ ;  /* 0x00010000160d7824 */ /* 0x021fe200078e00ff */
        /* <DEDUP_REMOVED lines=8> */
.L_x_56:
[----:B------:R-:W-:Y:S05]  /*2b90*/  BSYNC B1 ;  /* 0x0000000000017941 */ /* 0x000fea0003800000 */
.L_x_55:
        /* <DEDUP_REMOVED lines=9> */
.L_x_58:
[----:B------:R-:W-:Y:S05]  /*2c30*/  BSYNC B1 ;  /* 0x0000000000017941 */ /* 0x000fea0003800000 */
.L_x_57:
        /* <DEDUP_REMOVED lines=10> */
.L_x_60:
[----:B------:R-:W-:Y:S05]  /*2ce0*/  BSYNC B1 ;  /* 0x0000000000017941 */ /* 0x000fea0003800000 */
.L_x_59:
        /* <DEDUP_REMOVED lines=10> */
.L_x_62:
[----:B------:R-:W-:Y:S05]  /*2d90*/  BSYNC B1 ;  /* 0x0000000000017941 */ /* 0x000fea0003800000 */
.L_x_61:
        /* <DEDUP_REMOVED lines=9> */
.L_x_64:
[----:B------:R-:W-:Y:S05]  /*2e30*/  BSYNC B1 ;  /* 0x0000000000017941 */ /* 0x000fea0003800000 */
.L_x_63:
        /* <DEDUP_REMOVED lines=9> */
.L_x_66:
[----:B------:R-:W-:Y:S05]  /*2ed0*/  BSYNC B1 ;  /* 0x0000000000017941 */ /* 0x000fea0003800000 */
.L_x_65:
        /* <DEDUP_REMOVED lines=10> */
.L_x_68:
[----:B------:R-:W-:Y:S05]  /*2f80*/  BSYNC B1 ;  /* 0x0000000000017941 */ /* 0x000fea0003800000 */
.L_x_67:
        /* <DEDUP_REMOVED lines=10> */
.L_x_70:
[----:B------:R-:W-:Y:S05]  /*3030*/  BSYNC B1 ;  /* 0x0000000000017941 */ /* 0x000fea0003800000 */
.L_x_69:
        /* <DEDUP_REMOVED lines=9> */
.L_x_72:
[----:B------:R-:W-:Y:S05]  /*30d0*/  BSYNC B1 ;  /* 0x0000000000017941 */ /* 0x000fea0003800000 */
.L_x_71:
        /* <DEDUP_REMOVED lines=9> */
.L_x_74:
[----:B------:R-:W-:Y:S05]  /*3170*/  BSYNC B1 ;  /* 0x0000000000017941 */ /* 0x000fea0003800000 */
.L_x_73:
        /* <DEDUP_REMOVED lines=10> */
.L_x_76:
[----:B------:R-:W-:Y:S05]  /*3220*/  BSYNC B1 ;  /* 0x0000000000017941 */ /* 0x000fea0003800000 */
.L_x_75:
        /* <DEDUP_REMOVED lines=10> */
.L_x_78:
[----:B------:R-:W-:Y:S05]  /*32d0*/  BSYNC B1 ;  /* 0x0000000000017941 */ /* 0x000fea0003800000 */
.L_x_77:
        /* <DEDUP_REMOVED lines=9> */
.L_x_80:
[----:B------:R-:W-:Y:S05]  /*3370*/  BSYNC B1 ;  /* 0x0000000000017941 */ /* 0x000fea0003800000 */
.L_x_79:
        /* <DEDUP_REMOVED lines=9> */
.L_x_82:
[----:B------:R-:W-:Y:S05]  /*3410*/  BSYNC B1 ;  /* 0x0000000000017941 */ /* 0x000fea0003800000 */
.L_x_81:
        /* <DEDUP_REMOVED lines=10> */
.L_x_84:
[----:B------:R-:W-:Y:S05]  /*34c0*/  BSYNC B1 ;  /* 0x0000000000017941 */ /* 0x000fea0003800000 */
.L_x_83:
        /* <DEDUP_REMOVED lines=10> */
.L_x_86:
[----:B------:R-:W-:Y:S05]  /*3570*/  BSYNC B1 ;  /* 0x0000000000017941 */ /* 0x000fea0003800000 */
.L_x_85:
        /* <DEDUP_REMOVED lines=9> */
.L_x_88:
[----:B------:R-:W-:Y:S05]  /*3610*/  BSYNC B1 ;  /* 0x0000000000017941 */ /* 0x000fea0003800000 */
.L_x_87:
        /* <DEDUP_REMOVED lines=9> */
.L_x_90:
[----:B------:R-:W-:Y:S05]  /*36b0*/  BSYNC B1 ;  /* 0x0000000000017941 */ /* 0x000fea0003800000 */
.L_x_89:
        /* <DEDUP_REMOVED lines=10> */
.L_x_92:
[----:B------:R-:W-:Y:S05]  /*3760*/  BSYNC B1 ;  /* 0x0000000000017941 */ /* 0x000fea0003800000 */
.L_x_91:
        /* <DEDUP_REMOVED lines=10> */
.L_x_94:
[----:B------:R-:W-:Y:S05]  /*3810*/  BSYNC B1 ;  /* 0x0000000000017941 */ /* 0x000fea0003800000 */
.L_x_93:
        /* <DEDUP_REMOVED lines=9> */
.L_x_96:
[----:B------:R-:W-:Y:S05]  /*38b0*/  BSYNC B1 ;  /* 0x0000000000017941 */ /* 0x000fea0003800000 */
.L_x_95:
        /* <DEDUP_REMOVED lines=9> */
.L_x_98:
[----:B------:R-:W-:Y:S05]  /*3950*/  BSYNC B1 ;  /* 0x0000000000017941 */ /* 0x000fea0003800000 */
.L_x_97:
        /* <DEDUP_REMOVED lines=10> */
.L_x_100:
[----:B------:R-:W-:Y:S05]  /*3a00*/  BSYNC B1 ;  /* 0x0000000000017941 */ /* 0x000fea0003800000 */
.L_x_99:
        /* <DEDUP_REMOVED lines=10> */
.L_x_102:
[----:B------:R-:W-:Y:S05]  /*3ab0*/  BSYNC B1 ;  /* 0x0000000000017941 */ /* 0x000fea0003800000 */
.L_x_101:
        /* <DEDUP_REMOVED lines=9> */
.L_x_104:
[----:B------:R-:W-:Y:S05]  /*3b50*/  BSYNC B1 ;  /* 0x0000000000017941 */ /* 0x000fea0003800000 */
.L_x_103:
        /* <DEDUP_REMOVED lines=9> */
.L_x_106:
[----:B------:R-:W-:Y:S05]  /*3bf0*/  BSYNC B1 ;  /* 0x0000000000017941 */ /* 0x000fea0003800000 */
.L_x_105:
        /* <DEDUP_REMOVED lines=10> */
.L_x_108:
[----:B------:R-:W-:Y:S05]  /*3ca0*/  BSYNC B1 ;  /* 0x0000000000017941 */ /* 0x000fea0003800000 */
.L_x_107:
        /* <DEDUP_REMOVED lines=10> */
.L_x_110:
[----:B------:R-:W-:Y:S05]  /*3d50*/  BSYNC B1 ;  /* 0x0000000000017941 */ /* 0x000fea0003800000 */
.L_x_109:
        /* <DEDUP_REMOVED lines=9> */
.L_x_112:
[----:B------:R-:W-:Y:S05]  /*3df0*/  BSYNC B1 ;  /* 0x0000000000017941 */ /* 0x000fea0003800000 */
.L_x_111:
        /* <DEDUP_REMOVED lines=9> */
.L_x_114:
[----:B------:R-:W-:Y:S05]  /*3e90*/  BSYNC B1 ;  /* 0x0000000000017941 */ /* 0x000fea0003800000 */
.L_x_113:
        /* <DEDUP_REMOVED lines=10> */
.L_x_116:
[----:B------:R-:W-:Y:S05]  /*3f40*/  BSYNC B1 ;  /* 0x0000000000017941 */ /* 0x000fea0003800000 */
.L_x_115:
        /* <DEDUP_REMOVED lines=10> */
.L_x_118:
[----:B------:R-:W-:Y:S05]  /*3ff0*/  BSYNC B1 ;  /* 0x0000000000017941 */ /* 0x000fea0003800000 */
.L_x_117:
        /* <DEDUP_REMOVED lines=9> */
.L_x_120:
[----:B------:R-:W-:Y:S05]  /*4090*/  BSYNC B1 ;  /* 0x0000000000017941 */ /* 0x000fea0003800000 */
.L_x_119:
        /* <DEDUP_REMOVED lines=9> */
.L_x_122:
[----:B------:R-:W-:Y:S05]  /*4130*/  BSYNC B1 ;  /* 0x0000000000017941 */ /* 0x000fea0003800000 */
.L_x_121:
        /* <DEDUP_REMOVED lines=10> */
.L_x_124:
[----:B------:R-:W-:Y:S05]  /*41e0*/  BSYNC B1 ;  /* 0x0000000000017941 */ /* 0x000fea0003800000 */
.L_x_123:
        /* <DEDUP_REMOVED lines=10> */
.L_x_126:
[----:B------:R-:W-:Y:S05]  /*4290*/  BSYNC B1 ;  /* 0x0000000000017941 */ /* 0x000fea0003800000 */
.L_x_125:
        /* <DEDUP_REMOVED lines=9> */
.L_x_128:
[----:B------:R-:W-:Y:S05]  /*4330*/  BSYNC B1 ;  /* 0x0000000000017941 */ /* 0x000fea0003800000 */
.L_x_127:
        /* <DEDUP_REMOVED lines=9> */
.L_x_130:
[----:B------:R-:W-:Y:S05]  /*43d0*/  BSYNC B1 ;  /* 0x0000000000017941 */ /* 0x000fea0003800000 */
.L_x_129:
        /* <DEDUP_REMOVED lines=10> */
.L_x_132:
[----:B------:R-:W-:Y:S05]  /*4480*/  BSYNC B1 ;  /* 0x0000000000017941 */ /* 0x000fea0003800000 */
.L_x_131:
        /* <DEDUP_REMOVED lines=10> */
.L_x_134:
[----:B------:R-:W-:Y:S05]  /*4530*/  BSYNC B1 ;  /* 0x0000000000017941 */ /* 0x000fea0003800000 */
.L_x_133:
        /* <DEDUP_REMOVED lines=9> */
.L_x_136:
[----:B------:R-:W-:Y:S05]  /*45d0*/  BSYNC B1 ;  /* 0x0000000000017941 */ /* 0x000fea0003800000 */
.L_x_135:
        /* <DEDUP_REMOVED lines=9> */
.L_x_138:
[----:B------:R-:W-:Y:S05]  /*4670*/  BSYNC B1 ;  /* 0x0000000000017941 */ /* 0x000fea0003800000 */
.L_x_137:
        /* <DEDUP_REMOVED lines=10> */
.L_x_140:
[----:B------:R-:W-:Y:S05]  /*4720*/  BSYNC B1 ;  /* 0x0000000000017941 */ /* 0x000fea0003800000 */
.L_x_139:
        /* <DEDUP_REMOVED lines=10> */
.L_x_142:
[----:B------:R-:W-:Y:S05]  /*47d0*/  BSYNC B1 ;  /* 0x0000000000017941 */ /* 0x000fea0003800000 */
.L_x_141:
        /* <DEDUP_REMOVED lines=9> */
.L_x_144:
[----:B------:R-:W-:Y:S05]  /*4870*/  BSYNC B1 ;  /* 0x0000000000017941 */ /* 0x000fea0003800000 */
.L_x_143:
        /* <DEDUP_REMOVED lines=9> */
.L_x_146:
[----:B------:R-:W-:Y:S05]  /*4910*/  BSYNC B1 ;  /* 0x0000000000017941 */ /* 0x000fea0003800000 */
.L_x_145:
        /* <DEDUP_REMOVED lines=10> */
.L_x_148:
[----:B------:R-:W-:Y:S05]  /*49c0*/  BSYNC B1 ;  /* 0x0000000000017941 */ /* 0x000fea0003800000 */
.L_x_147:
        /* <DEDUP_REMOVED lines=10> */
.L_x_150:
[----:B------:R-:W-:Y:S05]  /*4a70*/  BSYNC B1 ;  /* 0x0000000000017941 */ /* 0x000fea0003800000 */
.L_x_149:
        /* <DEDUP_REMOVED lines=9> */
.L_x_152:
[----:B------:R-:W-:Y:S05]  /*4b10*/  BSYNC B1 ;  /* 0x0000000000017941 */ /* 0x000fea0003800000 */
.L_x_151:
        /* <DEDUP_REMOVED lines=9> */
.L_x_154:
[----:B------:R-:W-:Y:S05]  /*4bb0*/  BSYNC B1 ;  /* 0x0000000000017941 */ /* 0x000fea0003800000 */
.L_x_153:
        /* <DEDUP_REMOVED lines=10> */
.L_x_156:
[----:B------:R-:W-:Y:S05]  /*4c60*/  BSYNC B1 ;  /* 0x0000000000017941 */ /* 0x000fea0003800000 */
.L_x_155:
        /* <DEDUP_REMOVED lines=10> */
.L_x_158:
[----:B------:R-:W-:Y:S05]  /*4d10*/  BSYNC B1 ;  /* 0x0000000000017941 */ /* 0x000fea0003800000 */
.L_x_157:
        /* <DEDUP_REMOVED lines=9> */
.L_x_160:
[----:B------:R-:W-:Y:S05]  /*4db0*/  BSYNC B1 ;  /* 0x0000000000017941 */ /* 0x000fea0003800000 */
.L_x_159:
        /* <DEDUP_REMOVED lines=9> */
.L_x_162:
[----:B------:R-:W-:Y:S05]  /*4e50*/  BSYNC B1 ;  /* 0x0000000000017941 */ /* 0x000fea0003800000 */
.L_x_161:
        /* <DEDUP_REMOVED lines=10> */
.L_x_164:
[----:B------:R-:W-:Y:S05]  /*4f00*/  BSYNC B1 ;  /* 0x0000000000017941 */ /* 0x000fea0003800000 */
.L_x_163:
        /* <DEDUP_REMOVED lines=10> */
.L_x_166:
[----:B------:R-:W-:Y:S05]  /*4fb0*/  BSYNC B1 ;  /* 0x0000000000017941 */ /* 0x000fea0003800000 */
.L_x_165:
        /* <DEDUP_REMOVED lines=9> */
.L_x_168:
[----:B------:R-:W-:Y:S05]  /*5050*/  BSYNC B1 ;  /* 0x0000000000017941 */ /* 0x000fea0003800000 */
.L_x_167:
        /* <DEDUP_REMOVED lines=9> */
.L_x_170:
[----:B------:R-:W-:Y:S05]  /*50f0*/  BSYNC B1 ;  /* 0x0000000000017941 */ /* 0x000fea0003800000 */
.L_x_169:
        /* <DEDUP_REMOVED lines=10> */
.L_x_172:
[----:B------:R-:W-:Y:S05]  /*51a0*/  BSYNC B1 ;  /* 0x0000000000017941 */ /* 0x000fea0003800000 */
.L_x_171:
        /* <DEDUP_REMOVED lines=10> */
.L_x_174:
[----:B------:R-:W-:Y:S05]  /*5250*/  BSYNC B1 ;  /* 0x0000000000017941 */ /* 0x000fea0003800000 */
.L_x_173:
        /* <DEDUP_REMOVED lines=9> */
.L_x_176:
[----:B------:R-:W-:Y:S05]  /*52f0*/  BSYNC B1 ;  /* 0x0000000000017941 */ /* 0x000fea0003800000 */
.L_x_175:
        /* <DEDUP_REMOVED lines=9> */
.L_x_178:
[----:B------:R-:W-:Y:S05]  /*5390*/  BSYNC B1 ;  /* 0x0000000000017941 */ /* 0x000fea0003800000 */
.L_x_177:
        /* <DEDUP_REMOVED lines=10> */
.L_x_180:
[----:B------:R-:W-:Y:S05]  /*5440*/  BSYNC B1 ;  /* 0x0000000000017941 */ /* 0x000fea0003800000 */
.L_x_179:
        /* <DEDUP_REMOVED lines=10> */
.L_x_182:
[----:B------:R-:W-:Y:S05]  /*54f0*/  BSYNC B1 ;  /* 0x0000000000017941 */ /* 0x000fea0003800000 */
.L_x_181:
        /* <DEDUP_REMOVED lines=9> */
.L_x_184:
[----:B------:R-:W-:Y:S05]  /*5590*/  BSYNC B1 ;  /* 0x0000000000017941 */ /* 0x000fea0003800000 */
.L_x_183:
        /* <DEDUP_REMOVED lines=9> */
.L_x_186:
[----:B------:R-:W-:Y:S05]  /*5630*/  BSYNC B1 ;  /* 0x0000000000017941 */ /* 0x000fea0003800000 */
.L_x_185:
        /* <DEDUP_REMOVED lines=10> */
.L_x_188:
[----:B------:R-:W-:Y:S05]  /*56e0*/  BSYNC B1 ;  /* 0x0000000000017941 */ /* 0x000fea0003800000 */
.L_x_187:
        /* <DEDUP_REMOVED lines=10> */
.L_x_190:
[----:B------:R-:W-:Y:S05]  /*5790*/  BSYNC B1 ;  /* 0x0000000000017941 */ /* 0x000fea0003800000 */
.L_x_189:
        /* <DEDUP_REMOVED lines=9> */
.L_x_192:
[----:B------:R-:W-:Y:S05]  /*5830*/  BSYNC B1 ;  /* 0x0000000000017941 */ /* 0x000fea0003800000 */
.L_x_191:
        /* <DEDUP_REMOVED lines=9> */
.L_x_194:
[----:B------:R-:W-:Y:S05]  /*58d0*/  BSYNC B1 ;  /* 0x0000000000017941 */ /* 0x000fea0003800000 */
.L_x_193:
        /* <DEDUP_REMOVED lines=10> */
.L_x_196:
[----:B------:R-:W-:Y:S05]  /*5980*/  BSYNC B1 ;  /* 0x0000000000017941 */ /* 0x000fea0003800000 */
.L_x_195:
        /* <DEDUP_REMOVED lines=10> */
.L_x_198:
[----:B------:R-:W-:Y:S05]  /*5a30*/  BSYNC B1 ;  /* 0x0000000000017941 */ /* 0x000fea0003800000 */
.L_x_197:
        /* <DEDUP_REMOVED lines=9> */
.L_x_200:
[----:B------:R-:W-:Y:S05]  /*5ad0*/  BSYNC B1 ;  /* 0x0000000000017941 */ /* 0x000fea0003800000 */
.L_x_199:
        /* <DEDUP_REMOVED lines=9> */
.L_x_202:
[----:B------:R-:W-:Y:S05]  /*5b70*/  BSYNC B1 ;  /* 0x0000000000017941 */ /* 0x000fea0003800000 */
.L_x_201:
        /* <DEDUP_REMOVED lines=10> */
.L_x_204:
[----:B------:R-:W-:Y:S05]  /*5c20*/  BSYNC B1 ;  /* 0x0000000000017941 */ /* 0x000fea0003800000 */
.L_x_203:
        /* <DEDUP_REMOVED lines=10> */
.L_x_206:
[----:B------:R-:W-:Y:S05]  /*5cd0*/  BSYNC B1 ;  /* 0x0000000000017941 */ /* 0x000fea0003800000 */
.L_x_205:
        /* <DEDUP_REMOVED lines=9> */
.L_x_208:
[----:B------:R-:W-:Y:S05]  /*5d70*/  BSYNC B1 ;  /* 0x0000000000017941 */ /* 0x000fea0003800000 */
.L_x_207:
        /* <DEDUP_REMOVED lines=9> */
.L_x_210:
[----:B------:R-:W-:Y:S05]  /*5e10*/  BSYNC B1 ;  /* 0x0000000000017941 */ /* 0x000fea0003800000 */
.L_x_209:
        /* <DEDUP_REMOVED lines=10> */
.L_x_212:
[----:B------:R-:W-:Y:S05]  /*5ec0*/  BSYNC B1 ;  /* 0x0000000000017941 */ /* 0x000fea0003800000 */
.L_x_211:
        /* <DEDUP_REMOVED lines=10> */
.L_x_214:
[----:B------:R-:W-:Y:S05]  /*5f70*/  BSYNC B1 ;  /* 0x0000000000017941 */ /* 0x000fea0003800000 */
.L_x_213:
        /* <DEDUP_REMOVED lines=9> */
.L_x_216:
[----:B------:R-:W-:Y:S05]  /*6010*/  BSYNC B1 ;  /* 0x0000000000017941 */ /* 0x000fea0003800000 */
.L_x_215:
        /* <DEDUP_REMOVED lines=9> */
.L_x_218:
[----:B------:R-:W-:Y:S05]  /*60b0*/  BSYNC B1 ;  /* 0x0000000000017941 */ /* 0x000fea0003800000 */
.L_x_217:
        /* <DEDUP_REMOVED lines=10> */
.L_x_220:
[----:B------:R-:W-:Y:S05]  /*6160*/  BSYNC B1 ;  /* 0x0000000000017941 */ /* 0x000fea0003800000 */
.L_x_219:
        /* <DEDUP_REMOVED lines=10> */
.L_x_222:
[----:B------:R-:W-:Y:S05]  /*6210*/  BSYNC B1 ;  /* 0x0000000000017941 */ /* 0x000fea0003800000 */
.L_x_221:
        /* <DEDUP_REMOVED lines=9> */
.L_x_224:
[----:B------:R-:W-:Y:S05]  /*62b0*/  BSYNC B1 ;  /* 0x0000000000017941 */ /* 0x000fea0003800000 */
.L_x_223:
        /* <DEDUP_REMOVED lines=9> */
.L_x_226:
[----:B------:R-:W-:Y:S05]  /*6350*/  BSYNC B1 ;  /* 0x0000000000017941 */ /* 0x000fea0003800000 */
.L_x_225:
        /* <DEDUP_REMOVED lines=10> */
.L_x_228:
[----:B------:R-:W-:Y:S05]  /*6400*/  BSYNC B1 ;  /* 0x0000000000017941 */ /* 0x000fea0003800000 */
.L_x_227:
        /* <DEDUP_REMOVED lines=10> */
.L_x_230:
[----:B------:R-:W-:Y:S05]  /*64b0*/  BSYNC B1 ;  /* 0x0000000000017941 */ /* 0x000fea0003800000 */
.L_x_229:
        /* <DEDUP_REMOVED lines=9> */
.L_x_232:
[----:B------:R-:W-:Y:S05]  /*6550*/  BSYNC B1 ;  /* 0x0000000000017941 */ /* 0x000fea0003800000 */
.L_x_231:
        /* <DEDUP_REMOVED lines=9> */
.L_x_234:
[----:B------:R-:W-:Y:S05]  /*65f0*/  BSYNC B1 ;  /* 0x0000000000017941 */ /* 0x000fea0003800000 */
.L_x_233:
        /* <DEDUP_REMOVED lines=10> */
.L_x_236:
[----:B------:R-:W-:Y:S05]  /*66a0*/  BSYNC B1 ;  /* 0x0000000000017941 */ /* 0x000fea0003800000 */
.L_x_235:
        /* <DEDUP_REMOVED lines=10> */
.L_x_238:
[----:B------:R-:W-:Y:S05]  /*6750*/  BSYNC B1 ;  /* 0x0000000000017941 */ /* 0x000fea0003800000 */
.L_x_237:
        /* <DEDUP_REMOVED lines=9> */
.L_x_240:
[----:B------:R-:W-:Y:S05]  /*67f0*/  BSYNC B1 ;  /* 0x0000000000017941 */ /* 0x000fea0003800000 */
.L_x_239:
        /* <DEDUP_REMOVED lines=9> */
.L_x_242:
[----:B------:R-:W-:Y:S05]  /*6890*/  BSYNC B1 ;  /* 0x0000000000017941 */ /* 0x000fea0003800000 */
.L_x_241:
        /* <DEDUP_REMOVED lines=10> */
.L_x_244:
[----:B------:R-:W-:Y:S05]  /*6940*/  BSYNC B1 ;  /* 0x0000000000017941 */ /* 0x000fea0003800000 */
.L_x_243:
        /* <DEDUP_REMOVED lines=10> */
.L_x_246:
[----:B------:R-:W-:Y:S05]  /*69f0*/  BSYNC B1 ;  /* 0x0000000000017941 */ /* 0x000fea0003800000 */
.L_x_245:
        /* <DEDUP_REMOVED lines=9> */
.L_x_248:
[----:B------:R-:W-:Y:S05]  /*6a90*/  BSYNC B1 ;  /* 0x0000000000017941 */ /* 0x000fea0003800000 */
.L_x_247:
        /* <DEDUP_REMOVED lines=9> */
.L_x_250:
[----:B------:R-:W-:Y:S05]  /*6b30*/  BSYNC B1 ;  /* 0x0000000000017941 */ /* 0x000fea0003800000 */
.L_x_249:
        /* <DEDUP_REMOVED lines=10> */
.L_x_252:
[----:B------:R-:W-:Y:S05]  /*6be0*/  BSYNC B1 ;  /* 0x0000000000017941 */ /* 0x000fea0003800000 */
.L_x_251:
        /* <DEDUP_REMOVED lines=10> */
.L_x_254:
[----:B------:R-:W-:Y:S05]  /*6c90*/  BSYNC B1 ;  /* 0x0000000000017941 */ /* 0x000fea0003800000 */
.L_x_253:
        /* <DEDUP_REMOVED lines=9> */
.L_x_256:
[----:B------:R-:W-:Y:S05]  /*6d30*/  BSYNC B1 ;  /* 0x0000000000017941 */ /* 0x000fea0003800000 */
.L_x_255:
        /* <DEDUP_REMOVED lines=9> */
.L_x_258:
[----:B------:R-:W-:Y:S05]  /*6dd0*/  BSYNC B1 ;  /* 0x0000000000017941 */ /* 0x000fea0003800000 */
.L_x_257:
        /* <DEDUP_REMOVED lines=10> */
.L_x_260:
[----:B------:R-:W-:Y:S05]  /*6e80*/  BSYNC B1 ;  /* 0x0000000000017941 */ /* 0x000fea0003800000 */
.L_x_259:
        /* <DEDUP_REMOVED lines=10> */
.L_x_262:
[----:B------:R-:W-:Y:S05]  /*6f30*/  BSYNC B1 ;  /* 0x0000000000017941 */ /* 0x000fea0003800000 */
.L_x_261:
        /* <DEDUP_REMOVED lines=9> */
.L_x_264:
[----:B------:R-:W-:Y:S05]  /*6fd0*/  BSYNC B1 ;  /* 0x0000000000017941 */ /* 0x000fea0003800000 */
.L_x_263:
        /* <DEDUP_REMOVED lines=9> */
.L_x_266:
[----:B------:R-:W-:Y:S05]  /*7070*/  BSYNC B1 ;  /* 0x0000000000017941 */ /* 0x000fea0003800000 */
.L_x_265:
        /* <DEDUP_REMOVED lines=10> */
.L_x_268:
[----:B------:R-:W-:Y:S05]  /*7120*/  BSYNC B1 ;  /* 0x0000000000017941 */ /* 0x000fea0003800000 */
.L_x_267:
        /* <DEDUP_REMOVED lines=10> */
.L_x_270:
[----:B------:R-:W-:Y:S05]  /*71d0*/  BSYNC B1 ;  /* 0x0000000000017941 */ /* 0x000fea0003800000 */
.L_x_269:
        /* <DEDUP_REMOVED lines=9> */
.L_x_272:
[----:B------:R-:W-:Y:S05]  /*7270*/  BSYNC B1 ;  /* 0x0000000000017941 */ /* 0x000fea0003800000 */
.L_x_271:
        /* <DEDUP_REMOVED lines=9> */
.L_x_274:
[----:B------:R-:W-:Y:S05]  /*7310*/  BSYNC B1 ;  /* 0x0000000000017941 */ /* 0x000fea0003800000 */
.L_x_273:
        /* <DEDUP_REMOVED lines=10> */
.L_x_276:
[----:B------:R-:W-:Y:S05]  /*73c0*/  BSYNC B1 ;  /* 0x0000000000017941 */ /* 0x000fea0003800000 */
.L_x_275:
        /* <DEDUP_REMOVED lines=10> */
.L_x_278:
[----:B------:R-:W-:Y:S05]  /*7470*/  BSYNC B1 ;  /* 0x0000000000017941 */ /* 0x000fea0003800000 */
.L_x_277:
        /* <DEDUP_REMOVED lines=9> */
.L_x_280:
[----:B------:R-:W-:Y:S05]  /*7510*/  BSYNC B1 ;  /* 0x0000000000017941 */ /* 0x000fea0003800000 */
.L_x_279:
        /* <DEDUP_REMOVED lines=9> */
.L_x_282:
[----:B------:R-:W-:Y:S05]  /*75b0*/  BSYNC B1 ;  /* 0x0000000000017941 */ /* 0x000fea0003800000 */
.L_x_281:
        /* <DEDUP_REMOVED lines=10> */
.L_x_284:
[----:B------:R-:W-:Y:S05]  /*7660*/  BSYNC B1 ;  /* 0x0000000000017941 */ /* 0x000fea0003800000 */
.L_x_283:
        /* <DEDUP_REMOVED lines=10> */
.L_x_286:
[----:B------:R-:W-:Y:S05]  /*7710*/  BSYNC B1 ;  /* 0x0000000000017941 */ /* 0x000fea0003800000 */
.L_x_285:
[----:B01--45:R-:W-:Y:S01]  /*7720*/  IMAD.U32 R7, R22, 0x10000, RZ ;  /* 0x0001000016077824 */ /* 0x033fe200078e00ff */
        /* <DEDUP_REMOVED lines=8> */
.L_x_288:
[----:B------:R-:W-:Y:S05]  /*77b0*/  BSYNC B1 ;  /* 0x0000000000017941 */ /* 0x000fea0003800000 */
.L_x_287:
[----:B0----5:R-:W-:Y:S01]  /*77c0*/  IMAD.U32 R5, R22, 0x10000, RZ ;  /* 0x0001000016057824 */ /* 0x021fe200078e00ff */
[----:B------:R-:W-:Y:S01]  /*77d0*/  ISETP.GT.AND P1, PT, R3, 0x8, P1 ;  /* 0x000000080300780c */ /* 0x000fe20000f24270 */
[----:B------:R-:W-:Y:S01]  /*77e0*/  @P0 IMAD.MOV.U32 R4, RZ, RZ, R10 ;  /* 0x000000ffff040224 */ /* 0x000fe200078e000a */
[----:B------:R-:W-:Y:S01]  /*77f0*/  BSSY B1, `(.L_x_289) ;  /* 0x0000009000017945 */ /* 0x000fe20003800000 */
[----:B------:R-:W-:-:S04]  /*7800*/  FMUL R5, R5, R154 ;  /* 0x0000009a05057220 */ /* 0x000fc80000400000 */
[----:B------:R-:W-:-:S05]  /*7810*/  FFMA R5, R150, R153, R5 ;  /* 0x0000009996057223 */ /* 0x000fca0000000005 */
[----:B------:R-:W-:-:S04]  /*7820*/  F2FP.BF16.F32.PACK_AB R5, RZ, R5 ;  /* 0x00000005ff05723e */ /* 0x000fc800000010ff */
[----:B------:R-:W-:Y:S01]  /*7830*/  PRMT R2, R5, 0x7610, R2 ;  /* 0x0000761005027816 */ /* 0x000fe20000000002 */
[----:B------:R-:W-:-:S05]  /*7840*/  @P0 IMAD.MOV.U32 R5, RZ, RZ, R11 ;  /* 0x000000ffff050224 */ /* 0x000fca00078e000b */
[----:B------:R0:W-:Y:S01]  /*7850*/  @P0 STG.E.U16 desc[UR36][R4.64+0x1f0], R2 ;  /* 0x0001f00204000986 */ /* 0x0001e2000c101524 */
[----:B------:R-:W-:Y:S05]  /*7860*/  @!P1 BRA `(.L_x_290) ;  /* 0x0000000000049947 */ /* 0x000fea0003800000 */
[----:B------:R4:W5:Y:S02]  /*7870*/  LDG.E.LTC128B.U16 R22, desc[UR36][R8.64+0x1f2] ;  /* 0x0001f22408167981 */ /* 0x000964000c1e1520 */
.L_x_290:
[----:B------:R-:W-:Y:S05]  /*7880*/  BSYNC B1 ;  /* 0x0000000000017941 */ /* 0x000fea0003800000 */
.L_x_289:
[----:B------:R-:W-:Y:S05]  /*7890*/  @!P1 BRA `(.L_x_291) ;  /* 0x0000002400409947 */ /* 0x000fea0003800000 */
[----:B-----5:R-:W-:-:S04]  /*78a0*/  IMAD.U32 R3, R22, 0x10000, RZ ;  /* 0x0001000016037824 */ /* 0x020fc800078e00ff */
[----:B------:R-:W-:-:S04]  /*78b0*/  FMUL R0, R3, R154 ;  /* 0x0000009a03007220 */ /* 0x000fc80000400000 */
[----:B------:R-:W-:-:S05]  /*78c0*/  FFMA R0, R151, R153, R0 ;  /* 0x0000009997007223 */ /* 0x000fca0000000000 */
[----:B------:R-:W-:-:S05]  /*78d0*/  F2FP.BF16.F32.PACK_AB R0, RZ, R0 ;  /* 0x00000000ff00723e */ /* 0x000fca00000010ff */
[----:B------:R0:W-:Y:S01]  /*78e0*/  STG.E.U16 desc[UR36][R10.64+0x1f2], R0 ;  /* 0x0001f2000a007986 */ /* 0x0001e2000c101524 */
[----:B------:R-:W-:Y:S05]  /*78f0*/  BRA `(.L_x_291) ;  /* 0x0000002400287947 */ /* 0x000fea0003800000 */
.L_x_38:
[----:B------:R-:W-:Y:S01]  /*7900*/  ISETP.GT.AND P2, PT, R0, 0x1, PT ;  /* 0x000000010000780c */ /* 0x000fe20003f44270 */
[----:B------:R-:W-:Y:S01]  /*7910*/  ULDC.64 UR4, c[0x0][0x5c0] ;  /* 0x0001700000047ab9 */ /* 0x000fe20000000a00 */
[-C--:B------:R-:W-:Y:S01]  /*7920*/  FMUL R24, R24, R153.reuse ;  /* 0x0000009918187220 */ /* 0x080fe20000400000 */
[-C--:B------:R-:W-:Y:S01]  /*7930*/  FMUL R25, R25, R153.reuse ;  /* 0x0000009919197220 */ /* 0x080fe20000400000 */
[----:B------:R-:W-:Y:S01]  /*7940*/  ISETP.GT.AND P1, PT, R3, RZ, P2 ;  /* 0x000000ff0300720c */ /* 0x000fe20001724270 */
[-C--:B------:R-:W-:Y:S01]  /*7950*/  FMUL R26, R26, R153.reuse ;  /* 0x000000991a1a7220 */ /* 0x080fe20000400000 */
[----:B------:R-:W-:Y:S01]  /*7960*/  LEA R4, P4, R6, UR4, 0x1 ;  /* 0x0000000406047c11 */ /* 0x000fe2000f8808ff */
[-C--:B------:R-:W-:Y:S01]  /*7970*/  FMUL R27, R27, R153.reuse ;  /* 0x000000991b1b7220 */ /* 0x080fe20000400000 */
[----:B------:R-:W-:Y:S01]  /*7980*/  F2FP.BF16.F32.PACK_AB R24, RZ, R24 ;  /* 0x00000018ff18723e */ /* 0x000fe200000010ff */
[-C--:B------:R-:W-:Y:S01]  /*7990*/  FMUL R28, R28, R153.reuse ;  /* 0x000000991c1c7220 */ /* 0x080fe20000400000 */
[----:B------:R-:W-:Y:S01]  /*79a0*/  LEA.HI.X R5, R6, UR5, R181, 0x1, P4 ;  /* 0x0000000506057c11 */ /* 0x000fe2000a0f0cb5 */
[----:B------:R-:W-:Y:S01]  /*79b0*/  FMUL R29, R29, R153 ;  /* 0x000000991d1d7220 */ /* 0x000fe20000400000 */
[----:B------:R-:W-:Y:S01]  /*79c0*/  F2FP.BF16.F32.PACK_AB R25, RZ, R25 ;  /* 0x00000019ff19723e */ /* 0x000fe200000010ff */
[-C--:B------:R-:W-:Y:S01]  /*79d0*/  FMUL R30, R30, R153.reuse ;  /* 0x000000991e1e7220 */ /* 0x080fe20000400000 */
[----:B------:R-:W-:Y:S01]  /*79e0*/  ISETP.GT.AND P2, PT, R3, 0x8, P2 ;  /* 0x000000080300780c */ /* 0x000fe20001744270 */
[----:B------:R-:W-:Y:S01]  /*79f0*/  @P3 STG.E.U16 desc[UR36][R4.64], R24 ;  /* 0x0000001804003986 */ /* 0x000fe2000c101524 */
[C---:B------:R-:W-:Y:S01]  /*7a00*/  SHF.L.U64.HI R11, R10.reuse, 0x4, R11 ;  /* 0x000000040a0b7819 */ /* 0x040fe2000001020b */
[-C--:B------:R-:W-:Y:S01]  /*7a10*/  FMUL R31, R31, R153.reuse ;  /* 0x000000991f1f7220 */ /* 0x080fe20000400000 */
[----:B------:R-:W-:Y:S01]  /*7a20*/  LEA R6, P3, R10, R4, 0x4 ;  /* 0x000000040a067211 */ /* 0x000fe200078620ff */
[----:B------:R-:W-:Y:S01]  /*7a30*/  @P1 STG.E.U16 desc[UR36][R4.64+0x2], R25 ;  /* 0x0000021904001986 */ /* 0x000fe2000c101524 */
[----:B------:R-:W-:Y:S01]  /*7a40*/  ISETP.GT.AND P1, PT, R3, 0x8, P0 ;  /* 0x000000080300780c */ /* 0x000fe20000724270 */
[----:B------:R-:W-:Y:S01]  /*7a50*/  FMUL R32, R32, R153 ;  /* 0x0000009920207220 */ /* 0x000fe20000400000 */
[----:B------:R-:W-:Y:S01]  /*7a60*/  F2FP.BF16.F32.PACK_AB R26, RZ, R26 ;  /* 0x0000001aff1a723e */ /* 0x000fe200000010ff */
[----:B------:R-:W-:Y:S01]  /*7a70*/  IMAD.X R7, R11, 0x1, R5, P3 ;  /* 0x000000010b077824 */ /* 0x000fe200018e0605 */
[----:B------:R-:W-:Y:S01]  /*7a80*/  F2FP.BF16.F32.PACK_AB R27, RZ, R27 ;  /* 0x0000001bff1b723e */ /* 0x000fe200000010ff */
[-C--:B------:R-:W-:Y:S01]  /*7a90*/  FMUL R33, R33, R153.reuse ;  /* 0x0000009921217220 */ /* 0x080fe20000400000 */
[----:B------:R-:W-:Y:S01]  /*7aa0*/  ISETP.GT.AND P0, PT, R0, 0x8, PT ;  /* 0x000000080000780c */ /* 0x000fe20003f04270 */
[-C--:B------:R-:W-:Y:S01]  /*7ab0*/  FMUL R34, R34, R153.reuse ;  /* 0x0000009922227220 */ /* 0x080fe20000400000 */
[----:B------:R-:W-:Y:S01]  /*7ac0*/  F2FP.BF16.F32.PACK_AB R28, RZ, R28 ;  /* 0x0000001cff1c723e */ /* 0x000fe200000010ff */
[-C--:B------:R-:W-:Y:S01]  /*7ad0*/  FMUL R35, R35, R153.reuse ;  /* 0x0000009923237220 */ /* 0x080fe20000400000 */
[C---:B------:R-:W-:Y:S01]  /*7ae0*/  ISETP.GT.AND P4, PT, R3.reuse, RZ, P0 ;  /* 0x000000ff0300720c */ /* 0x040fe20000784270 */
[----:B------:R-:W-:Y:S01]  /*7af0*/  FMUL R36, R36, R153 ;  /* 0x0000009924247220 */ /* 0x000fe20000400000 */
[----:B------:R-:W-:Y:S01]  /*7b00*/  F2FP.BF16.F32.PACK_AB R29, RZ, R29 ;  /* 0x0000001dff1d723e */ /* 0x000fe200000010ff */
[----:B------:R-:W-:Y:S01]  /*7b10*/  @P1 STG.E.U16 desc[UR36][R6.64], R26 ;  /* 0x0000001a06001986 */ /* 0x000fe2000c101524 */
[----:B------:R-:W-:Y:S01]  /*7b20*/  ISETP.GT.AND P1, PT, R3, 0x8, P0 ;  /* 0x000000080300780c */ /* 0x000fe20000724270 */
[-C--:B------:R-:W-:Y:S01]  /*7b30*/  FMUL R37, R37, R153.reuse ;  /* 0x0000009925257220 */ /* 0x080fe20000400000 */
[----:B------:R-:W-:Y:S01]  /*7b40*/  F2FP.BF16.F32.PACK_AB R30, RZ, R30 ;  /* 0x0000001eff1e723e */ /* 0x000fe200000010ff */
[----:B------:R-:W-:Y:S01]  /*7b50*/  @P2 STG.E.U16 desc[UR36][R6.64+0x2], R27 ;  /* 0x0000021b06002986 */ /* 0x000fe2000c101524 */
[----:B------:R-:W-:Y:S01]  /*7b60*/  ISETP.GT.AND P2, PT, R0, 0x9, PT ;  /* 0x000000090000780c */ /* 0x000fe20003f44270 */
[----:B------:R-:W-:Y:S01]  /*7b70*/  FMUL R38, R38, R153 ;  /* 0x0000009926267220 */ /* 0x000fe20000400000 */
[----:B------:R-:W-:Y:S01]  /*7b80*/  F2FP.BF16.F32.PACK_AB R31, RZ, R31 ;  /* 0x0000001fff1f723e */ /* 0x000fe200000010ff */
[-C--:B------:R-:W-:Y:S01]  /*7b90*/  FMUL R39, R39, R153.reuse ;  /* 0x0000009927277220 */ /* 0x080fe20000400000 */
[C---:B------:R-:W-:Y:S01]  /*7ba0*/  ISETP.GT.AND P3, PT, R3.reuse, RZ, P2 ;  /* 0x000000ff0300720c */ /* 0x040fe20001764270 */
[----:B------:R-:W-:Y:S01]  /*7bb0*/  @P4 STG.E.U16 desc[UR36][R4.64+0x10], R28 ;  /* 0x0000101c04004986 */ /* 0x000fe2000c101524 */
[----:B------:R-:W-:Y:S01]  /*7bc0*/  ISETP.GT.AND P2, PT, R3, 0x8, P2 ;  /* 0x000000080300780c */ /* 0x000fe20001744270 */
[-C--:B------:R-:W-:Y:S01]  /*7bd0*/  FMUL R40, R40, R153.reuse ;  /* 0x0000009928287220 */ /* 0x080fe20000400000 */
[----:B------:R-:W-:Y:S01]  /*7be0*/  ISETP.GT.AND P0, PT, R0, 0x10, PT ;  /* 0x000000100000780c */ /* 0x000fe20003f04270 */
[-C--:B------:R-:W-:Y:S01]  /*7bf0*/  FMUL R41, R41, R153.reuse ;  /* 0x0000009929297220 */ /* 0x080fe20000400000 */
[----:B------:R-:W-:Y:S01]  /*7c00*/  F2FP.BF16.F32.PACK_AB R32, RZ, R32 ;  /* 0x00000020ff20723e */ /* 0x000fe200000010ff */
[-C--:B------:R-:W-:Y:S01]  /*7c10*/  FMUL R42, R42, R153.reuse ;  /* 0x000000992a2a7220 */ /* 0x080fe20000400000 */
[----:B------:R-:W-:Y:S01]  /*7c20*/  ISETP.GT.AND P4, PT, R3, RZ, P0 ;  /* 0x000000ff0300720c */ /* 0x000fe20000784270 */
[----:B------:R-:W-:Y:S01]  /*7c30*/  FMUL R43, R43, R153 ;  /* 0x000000992b2b7220 */ /* 0x000fe20000400000 */
[----:B------:R-:W-:Y:S01]  /*7c40*/  F2FP.BF16.F32.PACK_AB R33, RZ, R33 ;  /* 0x00000021ff21723e */ /* 0x000fe200000010ff */
[-C--:B------:R-:W-:Y:S01]  /*7c50*/  FMUL R44, R44, R153.reuse ;  /* 0x000000992c2c7220 */ /* 0x080fe20000400000 */
[----:B------:R-:W-:Y:S01]  /*7c60*/  F2FP.BF16.F32.PACK_AB R34, RZ, R34 ;  /* 0x00000022ff22723e */ /* 0x000fe200000010ff */
[----:B------:R-:W-:Y:S01]  /*7c70*/  @P3 STG.E.U16 desc[UR36][R4.64+0x12], R29 ;  /* 0x0000121d04003986 */ /* 0x000fe2000c101524 */
[----:B------:R-:W-:Y:S01]  /*7c80*/  ISETP.GT.AND P3, PT, R0, 0x11, PT ;  /* 0x000000110000780c */ /* 0x000fe20003f64270 */
[----:B------:R-:W-:Y:S01]  /*7c90*/  FMUL R45, R45, R153 ;  /* 0x000000992d2d7220 */ /* 0x000fe20000400000 */
[----:B------:R-:W-:Y:S01]  /*7ca0*/  F2FP.BF16.F32.PACK_AB R35, RZ, R35 ;  /* 0x00000023ff23723e */ /* 0x000fe200000010ff */
[----:B------:R-:W-:Y:S01]  /*7cb0*/  @P1 STG.E.U16 desc[UR36][R6.64+0x10], R30 ;  /* 0x0000101e06001986 */ /* 0x000fe2000c101524 */
[C---:B------:R-:W-:Y:S01]  /*7cc0*/  ISETP.GT.AND P1, PT, R3.reuse, 0x8, P0 ;  /* 0x000000080300780c */ /* 0x040fe20000724270 */
[-C--:B------:R-:W-:Y:S01]  /*7cd0*/  FMUL R46, R46, R153.reuse ;  /* 0x000000992e2e7220 */ /* 0x080fe20000400000 */
[----:B------:R-:W-:Y:S01]  /*7ce0*/  ISETP.GT.AND P0, PT, R0, 0x18, PT ;  /* 0x000000180000780c */ /* 0x000fe20003f04270 */
[----:B------:R-:W-:Y:S01]  /*7cf0*/  @P2 STG.E.U16 desc[UR36][R6.64+0x12], R31 ;  /* 0x0000121f06002986 */ /* 0x000fe2000c101524 */
[----:B------:R-:W-:Y:S01]  /*7d00*/  ISETP.GT.AND P2, PT, R3, RZ, P3 ;  /* 0x000000ff0300720c */ /* 0x000fe20001f44270 */
[-C--:B------:R-:W-:Y:S01]  /*7d10*/  FMUL R47, R47, R153.reuse ;  /* 0x000000992f2f7220 */ /* 0x080fe20000400000 */
[C---:B------:R-:W-:Y:S01]  /*7d20*/  ISETP.GT.AND P3, PT, R3.reuse, 0x8, P3 ;  /* 0x000000080300780c */ /* 0x040fe20001f64270 */
[----:B------:R-:W-:Y:S01]  /*7d30*/  @P4 STG.E.U16 desc[UR36][R4.64+0x20], R32 ;  /* 0x0000202004004986 */ /* 0x000fe2000c101524 */
[----:B------:R-:W-:Y:S01]  /*7d40*/  ISETP.GT.AND P4, PT, R3, RZ, P0 ;  /* 0x000000ff0300720c */ /* 0x000fe20000784270 */
[-C--:B------:R-:W-:Y:S01]  /*7d50*/  FMUL R48, R48, R153.reuse ;  /* 0x0000009930307220 */ /* 0x080fe20000400000 */
[----:B------:R-:W-:Y:S01]  /*7d60*/  F2FP.BF16.F32.PACK_AB R36, RZ, R36 ;  /* 0x00000024ff24723e */ /* 0x000fe200000010ff */
[----:B------:R-:W-:Y:S01]  /*7d70*/  FMUL R49, R49, R153 ;  /* 0x0000009931317220 */ /* 0x000fe20000400000 */
[----:B------:R-:W-:Y:S01]  /*7d80*/  F2FP.BF16.F32.PACK_AB R37, RZ, R37 ;  /* 0x00000025ff25723e */ /* 0x000fe200000010ff */
[-C--:B------:R-:W-:Y:S01]  /*7d90*/  FMUL R50, R50, R153.reuse ;  /* 0x0000009932327220 */ /* 0x080fe20000400000 */
[----:B------:R-:W-:Y:S01]  /*7da0*/  F2FP.BF16.F32.PACK_AB R38, RZ, R38 ;  /* 0x00000026ff26723e */ /* 0x000fe200000010ff */
[----:B------:R-:W-:Y:S01]  /*7db0*/  FMUL R51, R51, R153 ;  /* 0x0000009933337220 */ /* 0x000fe20000400000 */
[----:B------:R-:W-:Y:S01]  /*7dc0*/  F2FP.BF16.F32.PACK_AB R39, RZ, R39 ;  /* 0x00000027ff27723e */ /* 0x000fe200000010ff */
[----:B------:R-:W-:Y:S01]  /*7dd0*/  @P2 STG.E.U16 desc[UR36][R4.64+0x22], R33 ;  /* 0x0000222104002986 */ /* 0x000fe2000c101524 */
[----:B------:R-:W-:Y:S01]  /*7de0*/  F2FP.BF16.F32.PACK_AB R40, RZ, R40 ;  /* 0x00000028ff28723e */ /* 0x000fe200000010ff */
[----:B------:R-:W-:Y:S01]  /*7df0*/  FMUL R52, R52, R153 ;  /* 0x0000009934347220 */ /* 0x000fe20000400000 */
[----:B------:R-:W-:Y:S01]  /*7e00*/  F2FP.BF16.F32.PACK_AB R41, RZ, R41 ;  /* 0x00000029ff29723e */ /* 0x000fe200000010ff */
[----:B------:R-:W-:Y:S01]  /*7e10*/  @P1 STG.E.U16 desc[UR36][R6.64+0x20], R34 ;  /* 0x0000202206001986 */ /* 0x000fe2000c101524 */
[----:B------:R-:W-:Y:S01]  /*7e20*/  ISETP.GT.AND P1, PT, R3, 0x8, P0 ;  /* 0x000000080300780c */ /* 0x000fe20000724270 */
[-C--:B------:R-:W-:Y:S01]  /*7e30*/  FMUL R53, R53, R153.reuse ;  /* 0x0000009935357220 */ /* 0x080fe20000400000 */
[C---:B------:R-:W-:Y:S01]  /*7e40*/  ISETP.GT.AND P0, PT, R0.reuse, 0x20, PT ;  /* 0x000000200000780c */ /* 0x040fe20003f04270 */
[----:B------:R-:W-:Y:S01]  /*7e50*/  @P3 STG.E.U16 desc[UR36][R6.64+0x22], R35 ;  /* 0x0000222306003986 */ /* 0x000fe2000c101524 */
[----:B------:R-:W-:Y:S01]  /*7e60*/  ISETP.GT.AND P3, PT, R0, 0x19, PT ;  /* 0x000000190000780c */ /* 0x000fe20003f64270 */
[-C--:B------:R-:W-:Y:S01]  /*7e70*/  FMUL R54, R54, R153.reuse ;  /* 0x0000009936367220 */ /* 0x080fe20000400000 */
[----:B------:R-:W-:Y:S01]  /*7e80*/  F2FP.BF16.F32.PACK_AB R42, RZ, R42 ;  /* 0x0000002aff2a723e */ /* 0x000fe200000010ff */
[----:B------:R-:W-:Y:S01]  /*7e90*/  @P4 STG.E.U16 desc[UR36][R4.64+0x30], R36 ;  /* 0x0000302404004986 */ /* 0x000fe2000c101524 */
[----:B------:R-:W-:Y:S01]  /*7ea0*/  ISETP.GT.AND P2, PT, R3, RZ, P3 ;  /* 0x000000ff0300720c */ /* 0x000fe20001f44270 */
[-C--:B------:R-:W-:Y:S01]  /*7eb0*/  FMUL R55, R55, R153.reuse ;  /* 0x0000009937377220 */ /* 0x080fe20000400000 */
[C---:B------:R-:W-:Y:S01]  /*7ec0*/  ISETP.GT.AND P3, PT, R3.reuse, 0x8, P3 ;  /* 0x000000080300780c */ /* 0x040fe20001f64270 */
[-C--:B------:R-:W-:Y:S01]  /*7ed0*/  FMUL R56, R56, R153.reuse ;  /* 0x0000009938387220 */ /* 0x080fe20000400000 */
[----:B------:R-:W-:Y:S01]  /*7ee0*/  ISETP.GT.AND P4, PT, R3, RZ, P0 ;  /* 0x000000ff0300720c */ /* 0x000fe20000784270 */
[----:B------:R-:W-:Y:S01]  /*7ef0*/  FMUL R57, R57, R153 ;  /* 0x0000009939397220 */ /* 0x000fe20000400000 */
[----:B------:R-:W-:Y:S01]  /*7f00*/  F2FP.BF16.F32.PACK_AB R43, RZ, R43 ;  /* 0x0000002bff2b723e */ /* 0x000fe200000010ff */
[-C--:B------:R-:W-:Y:S01]  /*7f10*/  FMUL R58, R58, R153.reuse ;  /* 0x000000993a3a7220 */ /* 0x080fe20000400000 */
[----:B------:R-:W-:Y:S01]  /*7f20*/  F2FP.BF16.F32.PACK_AB R44, RZ, R44 ;  /* 0x0000002cff2c723e */ /* 0x000fe200000010ff */
[----:B------:R-:W-:Y:S01]  /*7f30*/  FMUL R59, R59, R153 ;  /* 0x000000993b3b7220 */ /* 0x000fe20000400000 */
[----:B------:R-:W-:Y:S01]  /*7f40*/  F2FP.BF16.F32.PACK_AB R45, RZ, R45 ;  /* 0x0000002dff2d723e */ /* 0x000fe200000010ff */
[----:B------:R-:W-:Y:S01]  /*7f50*/  FMUL R60, R60, R153 ;  /* 0x000000993c3c7220 */ /* 0x000fe20000400000 */
[----:B------:R-:W-:Y:S01]  /*7f60*/  F2FP.BF16.F32.PACK_AB R46, RZ, R46 ;  /* 0x0000002eff2e723e */ /* 0x000fe200000010ff */
[----:B------:R-:W-:Y:S01]  /*7f70*/  @P2 STG.E.U16 desc[UR36][R4.64+0x32], R37 ;  /* 0x0000322504002986 */ /* 0x000fe2000c101524 */
[----:B------:R-:W-:Y:S01]  /*7f80*/  F2FP.BF16.F32.PACK_AB R47, RZ, R47 ;  /* 0x0000002fff2f723e */ /* 0x000fe200000010ff */
[-C--:B------:R-:W-:Y:S01]  /*7f90*/  FMUL R61, R61, R153.reuse ;  /* 0x000000993d3d7220 */ /* 0x080fe20000400000 */
[----:B------:R-:W-:Y:S01]  /*7fa0*/  F2FP.BF16.F32.PACK_AB R48, RZ, R48 ;  /* 0x00000030ff30723e */ /* 0x000fe200000010ff */
[----:B------:R-:W-:Y:S01]  /*7fb0*/  @P1 STG.E.U16 desc[UR36][R6.64+0x30], R38 ;  /* 0x0000302606001986 */ /* 0x000fe2000c101524 */
[----:B------:R-:W-:Y:S01]  /*7fc0*/  ISETP.GT.AND P1, PT, R3, 0x8, P0 ;  /* 0x000000080300780c */ /* 0x000fe20000724270 */
[-C--:B------:R-:W-:Y:S01]  /*7fd0*/  FMUL R62, R62, R153.reuse ;  /* 0x000000993e3e7220 */ /* 0x080fe20000400000 */
[C---:B------:R-:W-:Y:S01]  /*7fe0*/  ISETP.GT.AND P0, PT, R0.reuse, 0x28, PT ;  /* 0x000000280000780c */ /* 0x040fe20003f04270 */
[----:B------:R-:W-:Y:S01]  /*7ff0*/  @P3 STG.E.U16 desc[UR36][R6.64+0x32], R39 ;  /* 0x0000322706003986 */ /* 0x000fe2000c101524 */
[----:B------:R-:W-:Y:S01]  /*8000*/  ISETP.GT.AND P3, PT, R0, 0x21, PT ;  /* 0x000000210000780c */ /* 0x000fe20003f64270 */
[----:B------:R-:W-:Y:S01]  /*8010*/  FMUL R63, R63, R153 ;  /* 0x000000993f3f7220 */ /* 0x000fe20000400000 */
[----:B------:R-:W-:Y:S01]  /*8020*/  F2FP.BF16.F32.PACK_AB R49, RZ, R49 ;  /* 0x00000031ff31723e */ /* 0x000fe200000010ff */
[----:B------:R-:W-:Y:S01]  /*8030*/  @P4 STG.E.U16 desc[UR36][R4.64+0x40], R40 ;  /* 0x0000402804004986 */ /* 0x000fe2000c101524 */
[C---:B------:R-:W-:Y:S01]  /*8040*/  ISETP.GT.AND P2, PT, R3.reuse, RZ, P3 ;  /* 0x000000ff0300720c */ /* 0x040fe20001f44270 */
[-C--:B------:R-:W-:Y:S01]  /*8050*/  FMUL R64, R64, R153.reuse ;  /* 0x0000009940407220 */ /* 0x080fe20000400000 */
[----:B------:R-:W-:Y:S01]  /*8060*/  ISETP.GT.AND P3, PT, R3, 0x8, P3 ;  /* 0x000000080300780c */ /* 0x000fe20001f64270 */
[-C--:B------:R-:W-:Y:S01]  /*8070*/  FMUL R65, R65, R153.reuse ;  /* 0x0000009941417220 */ /* 0x080fe20000400000 */
        /* <DEDUP_REMOVED lines=248> */
[----:B------:R-:W-:-:S02]  /*9000*/  ISETP.GT.AND P1, PT, R3, 0x8, P0 ;  /* 0x000000080300780c */ /* 0x000fc40000724270 */
[C---:B------:R-:W-:Y:S01]  /*9010*/  ISETP.GT.AND P0, PT, R0.reuse, 0x78, PT ;  /* 0x000000780000780c */ /* 0x040fe20003f04270 */
[----:B------:R-:W-:Y:S01]  /*9020*/  @P3 STG.E.U16 desc[UR36][R6.64+0xd2], R79 ;  /* 0x0000d24f06003986 */ /* 0x000fe2000c101524 */
[----:B------:R-:W-:Y:S02]  /*9030*/  ISETP.GT.AND P3, PT, R0, 0x71, PT ;  /* 0x000000710000780c */ /* 0x000fe40003f64270 */
[----:B------:R-:W-:Y:S01]  /*9040*/  F2FP.BF16.F32.PACK_AB R119, RZ, R119 ;  /* 0x00000077ff77723e */ /* 0x000fe200000010ff */
[----:B------:R-:W-:Y:S01]  /*9050*/  @P4 STG.E.U16 desc[UR36][R4.64+0xe0], R80 ;  /* 0x0000e05004004986 */ /* 0x000fe2000c101524 */
[C---:B------:R-:W-:Y:S02]  /*9060*/  ISETP.GT.AND P2, PT, R3.reuse, RZ, P3 ;  /* 0x000000ff0300720c */ /* 0x040fe40001f44270 */
[C---:B------:R-:W-:Y:S02]  /*9070*/  ISETP.GT.AND P3, PT, R3.reuse, 0x8, P3 ;  /* 0x000000080300780c */ /* 0x040fe40001f64270 */
[----:B------:R-:W-:-:S02]  /*9080*/  ISETP.GT.AND P4, PT, R3, RZ, P0 ;  /* 0x000000ff0300720c */ /* 0x000fc40000784270 */
[----:B------:R-:W-:Y:S02]  /*9090*/  F2FP.BF16.F32.PACK_AB R120, RZ, R120 ;  /* 0x00000078ff78723e */ /* 0x000fe400000010ff */
[----:B------:R-:W-:Y:S02]  /*90a0*/  F2FP.BF16.F32.PACK_AB R121, RZ, R121 ;  /* 0x00000079ff79723e */ /* 0x000fe400000010ff */
[----:B------:R-:W-:Y:S02]  /*90b0*/  F2FP.BF16.F32.PACK_AB R122, RZ, R122 ;  /* 0x0000007aff7a723e */ /* 0x000fe400000010ff */
[----:B------:R-:W-:Y:S01]  /*90c0*/  F2FP.BF16.F32.PACK_AB R123, RZ, R123 ;  /* 0x0000007bff7b723e */ /* 0x000fe200000010ff */
[----:B------:R-:W-:Y:S01]  /*90d0*/  @P2 STG.E.U16 desc[UR36][R4.64+0xe2], R81 ;  /* 0x0000e25104002986 */ /* 0x000fe2000c101524 */
[----:B------:R-:W-:Y:S02]  /*90e0*/  F2FP.BF16.F32.PACK_AB R124, RZ, R124 ;  /* 0x0000007cff7c723e */ /* 0x000fe400000010ff */
        /* <DEDUP_REMOVED lines=66> */
[----:B------:R-:W-:Y:S04]  /*9510*/  @P2 STG.E.U16 desc[UR36][R4.64+0x122], R97 ;  /* 0x0001226104002986 */ /* 0x000fe8000c101524 */
[----:B------:R-:W-:Y:S01]  /*9520*/  @P1 STG.E.U16 desc[UR36][R6.64+0x120], R98 ;  /* 0x0001206206001986 */ /* 0x000fe2000c101524 */
[----:B------:R-:W-:-:S02]  /*9530*/  ISETP.GT.AND P1, PT, R3, 0x8, P0 ;  /* 0x000000080300780c */ /* 0x000fc40000724270 */
[C---:B------:R-:W-:Y:S01]  /*9540*/  ISETP.GT.AND P0, PT, R0.reuse, 0xa0, PT ;  /* 0x000000a00000780c */ /* 0x040fe20003f04270 */
[----:B------:R-:W-:Y:S01]  /*9550*/  @P3 STG.E.U16 desc[UR36][R6.64+0x122], R99 ;  /* 0x0001226306003986 */ /* 0x000fe2000c101524 */
[----:B------:R-:W-:-:S03]  /*9560*/  ISETP.GT.AND P3, PT, R0, 0x99, PT ;  /* 0x000000990000780c */ /* 0x000fc60003f64270 */
[----:B------:R-:W-:Y:S01]  /*9570*/  @P4 STG.E.U16 desc[UR36][R4.64+0x130], R100 ;  /* 0x0001306404004986 */ /* 0x000fe2000c101524 */
[C---:B------:R-:W-:Y:S02]  /*9580*/  ISETP.GT.AND P2, PT, R3.reuse, RZ, P3 ;  /* 0x000000ff0300720c */ /* 0x040fe40001f44270 */
[C---:B------:R-:W-:Y:S02]  /*9590*/  ISETP.GT.AND P3, PT, R3.reuse, 0x8, P3 ;  /* 0x000000080300780c */ /* 0x040fe40001f64270 */
[----:B------:R-:W-:-:S09]  /*95a0*/  ISETP.GT.AND P4, PT, R3, RZ, P0 ;  /* 0x000000ff0300720c */ /* 0x000fd20000784270 */
[----:B------:R-:W-:Y:S04]  /*95b0*/  @P2 STG.E.U16 desc[UR36][R4.64+0x132], R101 ;  /* 0x0001326504002986 */ /* 0x000fe8000c101524 */
[----:B------:R-:W-:Y:S01]  /*95c0*/  @P1 STG.E.U16 desc[UR36][R6.64+0x130], R102 ;  /* 0x0001306606001986 */ /* 0x000fe2000c101524 */
[----:B------:R-:W-:Y:S02]  /*95d0*/  ISETP.GT.AND P1, PT, R3, 0x8, P0 ;  /* 0x000000080300780c */ /* 0x000fe40000724270 */
        /* <DEDUP_REMOVED lines=76> */
[C---:B------:R-:W-:Y:S02]  /*9aa0*/  ISETP.GT.AND P3, PT, R3.reuse, RZ, P0 ;  /* 0x000000ff0300720c */ /* 0x040fe40000764270 */
[----:B------:R-:W-:-:S07]  /*9ab0*/  ISETP.GT.AND P0, PT, R3, 0x8, P0 ;  /* 0x000000080300780c */ /* 0x000fce0000704270 */
[----:B------:R-:W-:Y:S04]  /*9ac0*/  @P2 STG.E.U16 desc[UR36][R4.64+0x1b2], R133 ;  /* 0x0001b28504002986 */ /* 0x000fe8000c101524 */
[----:B------:R-:W-:Y:S01]  /*9ad0*/  @P1 STG.E.U16 desc[UR36][R6.64+0x1b0], R134 ;  /* 0x0001b08606001986 */ /* 0x000fe2000c101524 */
[----:B------:R-:W-:-:S03]  /*9ae0*/  ISETP.GT.AND P1, PT, R0, 0xe8, PT ;  /* 0x000000e80000780c */ /* 0x000fc60003f24270 */
        /* <DEDUP_REMOVED lines=11> */
[C---:B------:R-:W-:Y:S02]  /*9ba0*/  ISETP.GT.AND P2, PT, R3.reuse, RZ, P0 ;  /* 0x000000ff0300720c */ /* 0x040fe40000744270 */
[----:B------:R-:W-:Y:S01]  /*9bb0*/  ISETP.GT.AND P0, PT, R3, 0x8, P0 ;  /* 0x000000080300780c */ /* 0x000fe20000704270 */
[----:B------:R-:W-:Y:S01]  /*9bc0*/  @P3 STG.E.U16 desc[UR36][R4.64+0x1d0], R140 ;  /* 0x0001d08c04003986 */ /* 0x000fe2000c101524 */
[----:B------:R-:W-:-:S04]  /*9bd0*/  ISETP.GT.AND P3, PT, R0, 0xf0, PT ;  /* 0x000000f00000780c */ /* 0x000fc80003f64270 */
[C---:B------:R-:W-:Y:S02]  /*9be0*/  ISETP.GT.AND P4, PT, R3.reuse, RZ, P3 ;  /* 0x000000ff0300720c */ /* 0x040fe40001f84270 */
[----:B------:R-:W-:-:S03]  /*9bf0*/  ISETP.GT.AND P3, PT, R3, 0x8, P3 ;  /* 0x000000080300780c */ /* 0x000fc60001f64270 */
[----:B------:R-:W-:Y:S01]  /*9c00*/  @P2 STG.E.U16 desc[UR36][R4.64+0x1d2], R141 ;  /* 0x0001d28d04002986 */ /* 0x000fe2000c101524 */
[----:B------:R-:W-:-:S03]  /*9c10*/  ISETP.GT.AND P2, PT, R0, 0xf8, PT ;  /* 0x000000f80000780c */ /* 0x000fc60003f44270 */
[----:B------:R-:W-:Y:S01]  /*9c20*/  @P1 STG.E.U16 desc[UR36][R6.64+0x1d0], R142 ;  /* 0x0001d08e06001986 */ /* 0x000fe2000c101524 */
[----:B------:R-:W-:-:S03]  /*9c30*/  ISETP.GT.AND P1, PT, R0, 0xf9, PT ;  /* 0x000000f90000780c */ /* 0x000fc60003f24270 */
[----:B------:R-:W-:Y:S01]  /*9c40*/  @P0 STG.E.U16 desc[UR36][R6.64+0x1d2], R143 ;  /* 0x0001d28f06000986 */ /* 0x000fe2000c101524 */
[----:B------:R-:W-:-:S03]  /*9c50*/  ISETP.GT.AND P0, PT, R0, 0xf1, PT ;  /* 0x000000f10000780c */ /* 0x000fc60003f04270 */
[----:B------:R-:W-:Y:S01]  /*9c60*/  @P4 STG.E.U16 desc[UR36][R4.64+0x1e0], R144 ;  /* 0x0001e09004004986 */ /* 0x000fe2000c101524 */
[C---:B------:R-:W-:Y:S02]  /*9c70*/  ISETP.GT.AND P4, PT, R3.reuse, RZ, P0 ;  /* 0x000000ff0300720c */ /* 0x040fe40000784270 */
[----:B------:R-:W-:-:S11]  /*9c80*/  ISETP.GT.AND P0, PT, R3, 0x8, P0 ;  /* 0x000000080300780c */ /* 0x000fd60000704270 */
[----:B------:R-:W-:Y:S01]  /*9c90*/  @P4 STG.E.U16 desc[UR36][R4.64+0x1e2], R145 ;  /* 0x0001e29104004986 */ /* 0x000fe2000c101524 */
[C---:B------:R-:W-:Y:S01]  /*9ca0*/  ISETP.GT.AND P4, PT, R3.reuse, RZ, P2 ;  /* 0x000000ff0300720c */ /* 0x040fe20001784270 */
[----:B------:R-:W-:Y:S01]  /*9cb0*/  @P0 IMAD.MOV.U32 R2, RZ, RZ, R6 ;  /* 0x000000ffff020224 */ /* 0x000fe200078e0006 */
[C---:B------:R-:W-:Y:S01]  /*9cc0*/  ISETP.GT.AND P2, PT, R3.reuse, 0x8, P2 ;  /* 0x000000080300780c */ /* 0x040fe20001744270 */
[----:B------:R-:W-:Y:S01]  /*9cd0*/  @P3 STG.E.U16 desc[UR36][R6.64+0x1e0], R146 ;  /* 0x0001e09206003986 */ /* 0x000fe2000c101524 */
[C---:B------:R-:W-:Y:S02]  /*9ce0*/  ISETP.GT.AND P3, PT, R3.reuse, RZ, P1 ;  /* 0x000000ff0300720c */ /* 0x040fe40000f64270 */
[----:B------:R-:W-:Y:S01]  /*9cf0*/  ISETP.GT.AND P1, PT, R3, 0x8, P1 ;  /* 0x000000080300780c */ /* 0x000fe20000f24270 */
[----:B------:R-:W-:-:S05]  /*9d00*/  @P0 IMAD.MOV.U32 R3, RZ, RZ, R7 ;  /* 0x000000ffff030224 */ /* 0x000fca00078e0007 */
[----:B------:R0:W-:Y:S02]  /*9d10*/  @P0 STG.E.U16 desc[UR36][R2.64+0x1e2], R147 ;  /* 0x0001e29302000986 */ /* 0x0001e4000c101524 */
[----:B0-----:R-:W-:Y:S02]  /*9d20*/  @P4 IMAD.MOV.U32 R2, RZ, RZ, R4 ;  /* 0x000000ffff024224 */ /* 0x001fe400078e0004 */
[----:B------:R-:W-:-:S05]  /*9d30*/  @P4 IMAD.MOV.U32 R3, RZ, RZ, R5 ;  /* 0x000000ffff034224 */ /* 0x000fca00078e0005 */
[----:B------:R0:W-:Y:S04]  /*9d40*/  @P4 STG.E.U16 desc[UR36][R2.64+0x1f0], R148 ;  /* 0x0001f09402004986 */ /* 0x0001e8000c101524 */
[----:B------:R1:W-:Y:S01]  /*9d50*/  @P3 STG.E.U16 desc[UR36][R4.64+0x1f2], R149 ;  /* 0x0001f29504003986 */ /* 0x0003e2000c101524 */
[----:B0-----:R-:W-:Y:S02]  /*9d60*/  @P2 IMAD.MOV.U32 R2, RZ, RZ, R6 ;  /* 0x000000ffff022224 */ /* 0x001fe400078e0006 */
[----:B------:R-:W-:-:S05]  /*9d70*/  @P2 IMAD.MOV.U32 R3, RZ, RZ, R7 ;  /* 0x000000ffff032224 */ /* 0x000fca00078e0007 */
[----:B------:R1:W-:Y:S04]  /*9d80*/  @P2 STG.E.U16 desc[UR36][R2.64+0x1f0], R150 ;  /* 0x0001f09602002986 */ /* 0x0003e8000c101524 */
[----:B------:R1:W-:Y:S02]  /*9d90*/  @P1 STG.E.U16 desc[UR36][R6.64+0x1f2], R151 ;  /* 0x0001f29706001986 */ /* 0x0003e4000c101524 */
.L_x_291:
[----:B------:R-:W-:Y:S05]  /*9da0*/  BSYNC B0 ;  /* 0x0000000000007941 */ /* 0x000fea0003800000 */
.L_x_37:
[----:B01----:R-:W2:Y:S01]  /*9db0*/  LDL.64 R2, [R1] ;  /* 0x0000000001027983 */ /* 0x003ea20000100a00 */
[----:B------:R-:W-:Y:S01]  /*9dc0*/  ULDC.64 UR4, c[0x0][0x650] ;  /* 0x0001940000047ab9 */ /* 0x000fe20000000a00 */
[----:B------:R0:W-:Y:S01]  /*9dd0*/  SYNCS.ARRIVE.TRANS64.A1T0 RZ, [R162+UR45], RZ ;  /* 0x000000ffa2ff79a7 */ /* 0x0001e2000810002d */
[----:B------:R-:W-:Y:S01]  /*9de0*/  PRMT R0, RZ, 0x7610, R0 ;  /* 0x00007610ff007816 */ /* 0x000fe20000000000 */
[----:B------:R-:W-:Y:S02]  /*9df0*/  IMAD.MOV.U32 R19, RZ, RZ, -0x1 ;  /* 0xffffffffff137424 */ /* 0x000fe400078e00ff */
[----:B-----5:R-:W-:Y:S01]  /*9e00*/  IMAD.MOV.U32 R22, RZ, RZ, -0x1 ;  /* 0xffffffffff167424 */ /* 0x020fe200078e00ff */
[----:B--2---:R-:W-:-:S04]  /*9e10*/  LEA R18, P0, R2, R18, 0x1 ;  /* 0x0000001202127211 */ /* 0x004fc800078008ff */
[----:B------:R-:W-:Y:S01]  /*9e20*/  LEA.HI.X R17, R2, R17, R23, 0x1, P0 ;  /* 0x0000001102117211 */ /* 0x000fe200000f0c17 */
[----:B------:R-:W-:Y:S01]  /*9e30*/  IMAD.MOV.U32 R2, RZ, RZ, -0x1 ;  /* 0xffffffffff027424 */ /* 0x000fe200078e00ff */
[----:B------:R-:W-:-:S04]  /*9e40*/  ISETP.GE.U32.AND P0, PT, R18, UR4, PT ;  /* 0x0000000412007c0c */ /* 0x000fc8000bf06070 */
[----:B------:R-:W-:-:S13]  /*9e50*/  ISETP.GE.U32.AND.EX P0, PT, R17, UR5, PT, P0 ;  /* 0x0000000511007c0c */ /* 0x000fda000bf06100 */
[----:B0-----:R-:W-:Y:S05]  /*9e60*/  @P0 BRA `(.L_x_292) ;  /* 0x0000000400700947 */ /* 0x001fea0003800000 */
[----:B------:R-:W0:Y:S01]  /*9e70*/  S2R R10, SR_CTAID.X ;  /* 0x00000000000a7919 */ /* 0x000e220000002500 */
[----:B---34-:R-:W1:Y:S01]  /*9e80*/  LDC.64 R8, c[0x0][0x628] ;  /* 0x00018a00ff087b82 */ /* 0x018e620000000a00 */
[----:B------:R-:W-:Y:S01]  /*9e90*/  ULDC UR4, c[0x0][0x150] ;  /* 0x0000540000047ab9 */ /* 0x000fe20000000800 */
[----:B------:R-:W-:Y:S01]  /*9ea0*/  IMAD.MOV.U32 R6, RZ, RZ, R18 ;  /* 0x000000ffff067224 */ /* 0x000fe200078e0012 */
[----:B------:R-:W2:Y:S01]  /*9eb0*/  S2R R20, SR_CTAID.Y ;  /* 0x0000000000147919 */ /* 0x000ea20000002600 */
[----:B------:R-:W-:-:S04]  /*9ec0*/  IMAD.MOV.U32 R7, RZ, RZ, R17 ;  /* 0x000000ffff077224 */ /* 0x000fc800078e0011 */
[----:B------:R-:W3:Y:S08]  /*9ed0*/  LDC R15, c[0x0][0x144] ;  /* 0x00005100ff0f7b82 */ /* 0x000ef00000000800 */
[----:B------:R-:W4:Y:S08]  /*9ee0*/  LDC R0, c[0x0][0x630] ;  /* 0x00018c00ff007b82 */ /* 0x000f300000000800 */
[----:B------:R-:W2:Y:S01]  /*9ef0*/  LDC.64 R12, c[0x0][0x620] ;  /* 0x00018800ff0c7b82 */ /* 0x000ea20000000a00 */
[----:B-1----:R-:W-:-:S04]  /*9f00*/  ISETP.NE.U32.AND P0, PT, R8, RZ, PT ;  /* 0x000000ff0800720c */ /* 0x002fc80003f05070 */
[----:B------:R-:W-:Y:S02]  /*9f10*/  ISETP.NE.AND.EX P0, PT, R9, RZ, PT, P0 ;  /* 0x000000ff0900720c */ /* 0x000fe40003f05300 */
[----:B0-----:R-:W-:-:S05]  /*9f20*/  I2FP.F32.U32 R2, R10 ;  /* 0x0000000a00027245 */ /* 0x001fca0000201000 */
[----:B------:R-:W-:-:S04]  /*9f30*/  FMUL R2, R2, UR4 ;  /* 0x0000000402027c20 */ /* 0x000fc80008400000 */
[----:B------:R0:W1:Y:S02]  /*9f40*/  F2I.U32.TRUNC.NTZ R14, R2 ;  /* 0x00000002000e7305 */ /* 0x000064000020f000 */
[----:B---34-:R-:W-:Y:S05]  /*9f50*/  @!P0 BRA `(.L_x_293) ;  /* 0x0000000000288947 */ /* 0x018fea0003800000 */
[----:B------:R-:W3:Y:S02]  /*9f60*/  LDC R3, c[0x0][0x634] ;  /* 0x00018d00ff037b82 */ /* 0x000ee40000000800 */
[----:B---3--:R-:W-:-:S05]  /*9f70*/  IADD3 R7, P0, R18, R3, RZ ;  /* 0x0000000312077210 */ /* 0x008fca0007f1e0ff */
[----:B------:R-:W-:-:S04]  /*9f80*/  IMAD.X R11, RZ, RZ, R17, P0 ;  /* 0x000000ffff0b7224 */ /* 0x000fc800000e0611 */
[----:B0-----:R-:W-:-:S04]  /*9f90*/  IMAD.WIDE.U32 R2, R11, R8, RZ ;  /* 0x000000080b027225 */ /* 0x001fc800078e00ff */
[----:B------:R-:W-:-:S04]  /*9fa0*/  IMAD.WIDE.U32 R4, P0, R7, R9, R2 ;  /* 0x0000000907047225 */ /* 0x000fc80007800002 */
[----:B------:R-:W-:-:S04]  /*9fb0*/  IMAD.WIDE.U32 R2, R7, R8, RZ ;  /* 0x0000000807027225 */ /* 0x000fc800078e00ff */
[----:B------:R-:W-:Y:S01]  /*9fc0*/  IMAD.X R7, RZ, RZ, RZ, P0 ;  /* 0x000000ffff077224 */ /* 0x000fe200000e06ff */
[----:B------:R-:W-:Y:S01]  /*9fd0*/  IADD3 RZ, P0, R3, R4, RZ ;  /* 0x0000000403ff7210 */ /* 0x000fe20007f1e0ff */
[----:B------:R-:W-:-:S04]  /*9fe0*/  IMAD.MOV.U32 R6, RZ, RZ, R5 ;  /* 0x000000ffff067224 */ /* 0x000fc800078e0005 */
[----:B------:R-:W-:-:S08]  /*9ff0*/  IMAD.WIDE.U32.X R6, R11, R9, R6, P0 ;  /* 0x000000090b067225 */ /* 0x000fd000000e0406 */
.L_x_293:
[----:B------:R-:W3:Y:S01]  /*a000*/  LDC.64 R26, c[0x0][0x640] ;  /* 0x00019000ff1a7b82 */ /* 0x000ee20000000a00 */
[-C--:B------:R-:W-:Y:S01]  /*a010*/  SHF.R.U64 R11, R6, R0.reuse, R7 ;  /* 0x00000000060b7219 */ /* 0x080fe20000001207 */
[----:B------:R-:W-:Y:S01]  /*a020*/  IMAD.MOV.U32 R19, RZ, RZ, R17 ;  /* 0x000000ffff137224 */ /* 0x000fe200078e0011 */
[----:B------:R-:W-:Y:S01]  /*a030*/  SHF.R.U32.HI R0, RZ, R0, R7 ;  /* 0x00000000ff007219 */ /* 0x000fe20000011607 */
[----:B-1----:R-:W-:Y:S01]  /*a040*/  IMAD.MOV R14, RZ, RZ, -R14 ;  /* 0x000000ffff0e7224 */ /* 0x002fe200078e0a0e */
[----:B------:R-:W-:Y:S01]  /*a050*/  IADD3 R5, P0, RZ, -R11, RZ ;  /* 0x8000000bff057210 */ /* 0x000fe20007f1e0ff */
[----:B------:R-:W-:Y:S01]  /*a060*/  ULDC UR4, c[0x0][0x154] ;  /* 0x0000550000047ab9 */ /* 0x000fe20000000800 */
[----:B------:R-:W-:Y:S01]  /*a070*/  IMAD.MOV.U32 R7, RZ, RZ, 0x1 ;  /* 0x00000001ff077424 */ /* 0x000fe200078e00ff */
[----:B------:R-:W1:Y:S01]  /*a080*/  LDC R4, c[0x0][0x618] ;  /* 0x00018600ff047b82 */ /* 0x000e620000000800 */
[----:B------:R-:W-:Y:S02]  /*a090*/  IMAD R22, R15, R14, R10 ;  /* 0x0000000e0f167224 */ /* 0x000fe400078e020a */
[----:B------:R-:W-:-:S04]  /*a0a0*/  IMAD.X R3, RZ, RZ, ~R0, P0 ;  /* 0x000000ffff037224 */ /* 0x000fc800000e0e00 */
[-C--:B--2---:R-:W-:Y:S01]  /*a0b0*/  IMAD R0, R3, R12.reuse, RZ ;  /* 0x0000000c03007224 */ /* 0x084fe200078e02ff */
[----:B------:R-:W2:Y:S01]  /*a0c0*/  LDC R6, c[0x0][0x608] ;  /* 0x00018200ff067b82 */ /* 0x000ea20000000800 */
[----:B0-----:R-:W-:-:S04]  /*a0d0*/  IMAD.WIDE.U32 R2, R5, R12, R18 ;  /* 0x0000000c05027225 */ /* 0x001fc800078e0012 */
[----:B------:R-:W-:Y:S01]  /*a0e0*/  IMAD R5, R5, R13, R0 ;  /* 0x0000000d05057224 */ /* 0x000fe200078e0200 */
[----:B------:R-:W-:Y:S02]  /*a0f0*/  I2FP.F32.U32 R0, R20 ;  /* 0x0000001400007245 */ /* 0x000fe40000201000 */
[----:B------:R-:W0:Y:S01]  /*a100*/  LDC R24, c[0x0][0x658] ;  /* 0x00019600ff187b82 */ /* 0x000e220000000800 */
[----:B------:R-:W-:Y:S01]  /*a110*/  IMAD.IADD R3, R3, 0x1, R5 ;  /* 0x0000000103037824 */ /* 0x000fe200078e0205 */
[----:B---3--:R-:W-:Y:S01]  /*a120*/  ISETP.NE.U32.AND P0, PT, R26, RZ, PT ;  /* 0x000000ff1a00720c */ /* 0x008fe20003f05070 */
[----:B------:R-:W-:Y:S01]  /*a130*/  FMUL R0, R0, UR4 ;  /* 0x0000000400007c20 */ /* 0x000fe20008400000 */
[----:B------:R-:W-:Y:S02]  /*a140*/  IMAD.MOV.U32 R5, RZ, RZ, -0x1 ;  /* 0xffffffffff057424 */ /* 0x000fe400078e00ff */
[----:B------:R-:W-:Y:S01]  /*a150*/  ISETP.NE.AND.EX P0, PT, R27, RZ, PT, P0 ;  /* 0x000000ff1b00720c */ /* 0x000fe20003f05300 */
[----:B------:R3:W4:Y:S01]  /*a160*/  F2I.U32.TRUNC.NTZ R12, R0 ;  /* 0x00000000000c7305 */ /* 0x000722000020f000 */
[----:B------:R-:W3:Y:S01]  /*a170*/  LDC R15, c[0x0][0x148] ;  /* 0x00005200ff0f7b82 */ /* 0x000ee20000000800 */
[----:B-1----:R-:W-:-:S02]  /*a180*/  SHF.R.U64 R10, R2, R4, R3 ;  /* 0x00000004020a7219 */ /* 0x002fc40000001203 */
[----:B------:R-:W-:-:S05]  /*a190*/  SHF.R.U32.HI R3, RZ, R4, R3 ;  /* 0x00000004ff037219 */ /* 0x000fca0000011603 */
[----:B------:R-:W1:Y:S01]  /*a1a0*/  LDC R14, c[0x0][0x600] ;  /* 0x00018000ff0e7b82 */ /* 0x000e620000000800 */
[-CC-:B--2---:R-:W-:Y:S02]  /*a1b0*/  SHF.R.U64 R8, R10, R6.reuse, R3.reuse ;  /* 0x000000060a087219 */ /* 0x184fe40000001203 */
[----:B------:R-:W-:-:S05]  /*a1c0*/  SHF.R.U32.HI R3, RZ, R6, R3 ;  /* 0x00000006ff037219 */ /* 0x000fca0000011603 */
[----:B------:R-:W2:Y:S01]  /*a1d0*/  LDC R21, c[0x0][0x648] ;  /* 0x00019200ff157b82 */ /* 0x000ea20000000800 */
[-CC-:B0-----:R-:W-:Y:S02]  /*a1e0*/  SHF.R.U64 R13, R8, R24.reuse, R3.reuse ;  /* 0x00000018080d7219 */ /* 0x181fe40000001203 */
[-C--:B------:R-:W-:Y:S02]  /*a1f0*/  SHF.L.U32 R5, R5, R24.reuse, RZ ;  /* 0x0000001805057219 */ /* 0x080fe400000006ff */
[-C--:B------:R-:W-:Y:S01]  /*a200*/  SHF.R.U32.HI R3, RZ, R24.reuse, R3 ;  /* 0x00000018ff037219 */ /* 0x080fe20000011603 */
[----:B------:R-:W-:Y:S01]  /*a210*/  IMAD.MOV.U32 R2, RZ, RZ, R13 ;  /* 0x000000ffff027224 */ /* 0x000fe200078e000d */
[----:B------:R-:W-:Y:S01]  /*a220*/  SHF.L.U32 R24, R7, R24, RZ ;  /* 0x0000001807187219 */ /* 0x000fe200000006ff */
[----:B------:R-:W0:Y:S01]  /*a230*/  LDC R25, c[0x0][0x638] ;  /* 0x00018e00ff197b82 */ /* 0x000e220000000800 */
[----:B------:R-:W-:-:S07]  /*a240*/  LOP3.LUT R19, RZ, R5, RZ, 0x33, !PT ;  /* 0x00000005ff137212 */ /* 0x000fce00078e33ff */
[----:B------:R-:W0:Y:S01]  /*a250*/  LDC R28, c[0x0][0x610] ;  /* 0x00018400ff1c7b82 */ /* 0x000e220000000800 */
[----:B----4-:R-:W-:Y:S05]  /*a260*/  @!P0 BRA `(.L_x_294) ;  /* 0x0000000000288947 */ /* 0x010fea0003800000 */
[----:B---3--:R-:W3:Y:S02]  /*a270*/  LDC R0, c[0x0][0x64c] ;  /* 0x00019300ff007b82 */ /* 0x008ee40000000800 */
[----:B---3--:R-:W-:-:S05]  /*a280*/  IADD3 R7, P0, R13, R0, RZ ;  /* 0x000000000d077210 */ /* 0x008fca0007f1e0ff */
        /* <DEDUP_REMOVED lines=8> */
.L_x_294:
[----:B------:R-:W4:Y:S01]  /*a310*/  LDC R4, c[0x0][0x65c] ;  /* 0x00019700ff047b82 */ /* 0x000f220000000800 */
[----:B--23--:R-:W-:Y:S01]  /*a320*/  SHF.R.U64 R0, R2, R21, R3 ;  /* 0x0000001502007219 */ /* 0x00cfe20000001203 */
[----:B-1----:R-:W-:Y:S01]  /*a330*/  VIADD R3, R14, 0xffffffff ;  /* 0xffffffff0e037836 */ /* 0x002fe20000000000 */
[----:B------:R-:W-:Y:S01]  /*a340*/  LOP3.LUT R19, R8, R19, RZ, 0xc0, !PT ;  /* 0x0000001308137212 */ /* 0x000fe200078ec0ff */
[----:B------:R-:W-:Y:S02]  /*a350*/  IMAD.MOV R12, RZ, RZ, -R12 ;  /* 0x000000ffff0c7224 */ /* 0x000fe400078e0a0c */
[----:B------:R-:W-:Y:S01]  /*a360*/  IMAD.MOV R2, RZ, RZ, -R0 ;  /* 0x000000ffff027224 */ /* 0x000fe200078e0a00 */
[----:B------:R-:W-:Y:S01]  /*a370*/  LOP3.LUT R3, R10, R3, RZ, 0xc0, !PT ;  /* 0x000000030a037212 */ /* 0x000fe200078ec0ff */
[----:B------:R-:W-:Y:S02]  /*a380*/  IMAD R19, R24, R0, R19 ;  /* 0x0000000018137224 */ /* 0x000fe400078e0213 */
[----:B0-----:R-:W-:-:S04]  /*a390*/  IMAD R0, R2, R25, R13 ;  /* 0x0000001902007224 */ /* 0x001fc800078e020d */
[----:B------:R-:W-:Y:S01]  /*a3a0*/  IMAD R2, R0, R14, R3 ;  /* 0x0000000e00027224 */ /* 0x000fe200078e0203 */
[----:B----4-:R-:W-:Y:S01]  /*a3b0*/  ISETP.NE.AND P0, PT, R4, 0x1, PT ;  /* 0x000000010400780c */ /* 0x010fe20003f05270 */
[----:B------:R-:W-:-:S05]  /*a3c0*/  IMAD.MOV.U32 R4, RZ, RZ, 0x1 ;  /* 0x00000001ff047424 */ /* 0x000fca00078e00ff */
[----:B------:R-:W-:-:S07]  /*a3d0*/  PRMT R0, R4, 0x7610, R0 ;  /* 0x0000761004007816 */ /* 0x000fce0000000000 */
[----:B------:R-:W-:-:S04]  /*a3e0*/  @P0 IMAD R22, R15, R12, R20 ;  /* 0x0000000c0f160224 */ /* 0x000fc800078e0214 */
[----:B------:R-:W-:-:S05]  /*a3f0*/  IMAD R19, R19, R28, R22 ;  /* 0x0000001c13137224 */ /* 0x000fca00078e0216 */
[----:B------:R-:W-:Y:S02]  /*a400*/  SEL R22, R2, R19, !P0 ;  /* 0x0000001302167207 */ /* 0x000fe40004000000 */
[----:B------:R-:W-:Y:S01]  /*a410*/  SEL R19, R19, R2, !P0 ;  /* 0x0000000213137207 */ /* 0x000fe20004000000 */
[----:B------:R-:W-:-:S07]  /*a420*/  IMAD.MOV.U32 R2, RZ, RZ, R11 ;  /* 0x000000ffff027224 */ /* 0x000fce00078e000b */
.L_x_292:
[----:B------:R-:W-:Y:S02]  /*a430*/  LOP3.LUT P0, RZ, R0, 0xff, RZ, 0xc0, !PT ;  /* 0x000000ff00ff7812 */ /* 0x000fe4000780c0ff */
[----:B------:R-:W-:-:S11]  /*a440*/  LOP3.LUT R175, R175, 0x1, RZ, 0x3c, !PT ;  /* 0x00000001afaf7812 */ /* 0x000fd600078e3cff */
[----:B------:R-:W-:Y:S05]  /*a450*/  @P0 BRA `(.L_x_295) ;  /* 0xffffff7000b40947 */ /* 0x000fea000383ffff */
[----:B------:R-:W-:Y:S05]  /*a460*/  EXIT ;  /* 0x000000000000794d */ /* 0x000fea0003800000 */
.L_x_18:
[----:B------:R-:W-:-:S08]  /*a470*/  ISETP.NE.AND P0, PT, R5, RZ, PT ;  /* 0x000000ff0500720c */ /* 0x000fd00003f05270 */
[----:B0-2---:R-:W0:-:S00]  /*a480*/  USETMAXREG.DEALLOC.CTAPOOL 0x28 ;  /* 0x00000028000079c8 */ /* 0x005e0000080e0500 */
[----:B------:R-:W-:Y:S05]  /*a490*/  @P0 EXIT ;  /* 0x000000000000094d */ /* 0x000fea0003800000 */
[----:B0-----:R-:W-:Y:S01]  /*a4a0*/  LOP3.LUT P0, RZ, R8, 0xff, RZ, 0xc0, !PT ;  /* 0x000000ff08ff7812 */ /* 0x001fe2000780c0ff */
[----:B------:R-:W-:Y:S02]  /*a4b0*/  IMAD.MOV.U32 R0, RZ, RZ, 0x1 ;  /* 0x00000001ff007424 */ /* 0x000fe400078e00ff */
[----:B------:R-:W-:-:S10]  /*a4c0*/  IMAD.MOV.U32 R8, RZ, RZ, RZ ;  /* 0x000000ffff087224 */ /* 0x000fd400078e00ff */
[----:B------:R-:W-:Y:S05]  /*a4d0*/  @!P0 BRA `(.L_x_296) ;  /* 0x0000000c00388947 */ /* 0x000fea0003800000 */
[----:B------:R-:W0:Y:S01]  /*a4e0*/  S2UR UR8, SR_CgaCtaId ;  /* 0x00000000000879c3 */ /* 0x000e220000008800 */
[----:B------:R-:W-:Y:S01]  /*a4f0*/  LOP3.LUT P0, RZ, R4, 0x1f, RZ, 0xc0, !PT ;  /* 0x0000001f04ff7812 */ /* 0x000fe2000780c0ff */
[----:B------:R-:W-:Y:S01]  /*a500*/  ULDC UR5, c[0x0][0x658] ;  /* 0x0001960000057ab9 */ /* 0x000fe20000000800 */
[----:B------:R-:W-:Y:S01]  /*a510*/  UMOV UR6, 0xffffffff ;  /* 0xffffffff00067882 */ /* 0x000fe20000000000 */
[----:B------:R-:W-:Y:S01]  /*a520*/  BSSY B0, `(.L_x_296) ;  /* 0x00000c9000007945 */ /* 0x000fe20003800000 */
[----:B------:R-:W-:Y:S01]  /*a530*/  USHF.L.U32 UR6, UR6, UR5, URZ ;  /* 0x0000000506067299 */ /* 0x000fe2000800063f */
[C---:B------:R-:W-:Y:S01]  /*a540*/  ISETP.NE.AND P2, PT, R3.reuse, RZ, PT ;  /* 0x000000ff0300720c */ /* 0x040fe20003f45270 */
[----:B------:R-:W-:Y:S01]  /*a550*/  IMAD.MOV.U32 R9, RZ, RZ, 0x1 ;  /* 0x00000001ff097424 */ /* 0x000fe200078e00ff */
[----:B------:R-:W-:Y:S01]  /*a560*/  ISETP.NE.OR P0, PT, R3, RZ, !P0 ;  /* 0x000000ff0300720c */ /* 0x000fe20004705670 */
[----:B------:R-:W-:Y:S01]  /*a570*/  IMAD.MOV.U32 R0, RZ, RZ, 0x1 ;  /* 0x00000001ff007424 */ /* 0x000fe200078e00ff */
[----:B------:R-:W-:Y:S01]  /*a580*/  LOP3.LUT R6, R16, 0x2, RZ, 0xfc, !PT ;  /* 0x0000000210067812 */ /* 0x000fe200078efcff */
[----:B------:R-:W-:Y:S01]  /*a590*/  IMAD.MOV.U32 R8, RZ, RZ, RZ ;  /* 0x000000ffff087224 */ /* 0x000fe200078e00ff */
[----:B------:R-:W-:Y:S01]  /*a5a0*/  ULDC UR4, c[0x0][0x600] ;  /* 0x0001800000047ab9 */ /* 0x000fe20000000800 */
[----:B------:R-:W-:Y:S01]  /*a5b0*/  UMOV UR7, 0x1 ;  /* 0x0000000100077882 */ /* 0x000fe20000000000 */
[----:B------:R-:W-:-:S02]  /*a5c0*/  UIADD3 UR22, UR40, 0x1, URZ ;  /* 0x0000000128167890 */ /* 0x000fc4000fffe03f */
[----:B------:R-:W-:Y:S02]  /*a5d0*/  UIADD3 UR15, UR4, -0x1, URZ ;  /* 0xffffffff040f7890 */ /* 0x000fe4000fffe03f */
[----:B------:R-:W-:Y:S02]  /*a5e0*/  USHF.L.U32 UR17, UR7, UR5, URZ ;  /* 0x0000000507117299 */ /* 0x000fe4000800063f */
[----:B------:R-:W-:Y:S01]  /*a5f0*/  ULOP3.LUT UR16, URZ, UR6, URZ, 0x33, !UPT ;  /* 0x000000063f107292 */ /* 0x000fe2000f8e333f */
[----:B------:R-:W-:Y:S01]  /*a600*/  ULDC.64 UR20, c[0x0][0x198] ;  /* 0x0000660000147ab9 */ /* 0x000fe20000000a00 */
[----:B0-----:R-:W-:-:S10]  /*a610*/  IMAD.U32 R7, RZ, RZ, UR8 ;  /* 0x00000008ff077e24 */ /* 0x001fd4000f8e00ff */
.L_x_308:
[----:B------:R-:W-:-:S03]  /*a620*/  UMOV UR4, 0xffffffff ;  /* 0xffffffff00047882 */ /* 0x000fc60000000000 */
[----:B------:R-:W-:Y:S05]  /*a630*/  BRA.DIV UR4, `(.L_x_297) ;  /* 0x0000001204f07947 */ /* 0x000fea000b800000 */
[----:B------:R-:W-:-:S13]  /*a640*/  ELECT P6, URZ, PT ;  /* 0x00000000003f782f */ /* 0x000fda00038c0000 */
.L_x_328:
[----:B------:R-:W0:Y:S01]  /*a650*/  LDC R3, c[0x0][0x28c] ;  /* 0x0000a300ff037b82 */ /* 0x000e220000000800 */
[----:B------:R-:W-:Y:S01]  /*a660*/  BSSY B1, `(.L_x_298) ;  /* 0x000003c000017945 */ /* 0x000fe20003800000 */
[----:B0-----:R-:W-:-:S13]  /*a670*/  ISETP.LT.OR P6, PT, R3, 0x1, !P6 ;  /* 0x000000010300780c */ /* 0x001fda00077c1670 */
[----:B------:R-:W-:Y:S05]  /*a680*/  @P6 BRA `(.L_x_299) ;  /* 0x0000000000e46947 */ /* 0x000fea0003800000 */
[----:B------:R-:W-:Y:S02]  /*a690*/  IMAD R7, R19, 0x8, R7 ;  /* 0x0000000813077824 */ /* 0x000fe400078e0207 */
[----:B------:R-:W-:Y:S02]  /*a6a0*/  IMAD.SHL.U32 R22, R22, 0x100, RZ ;  /* 0x0000010016167824 */ /* 0x000fe400078e00ff */
[----:B------:R-:W-:Y:S02]  /*a6b0*/  IMAD.MOV.U32 R14, RZ, RZ, RZ ;  /* 0x000000ffff0e7224 */ /* 0x000fe400078e00ff */
[----:B------:R-:W-:Y:S02]  /*a6c0*/  IMAD.U32 R15, RZ, RZ, UR22 ;  /* 0x00000016ff0f7e24 */ /* 0x000fe4000f8e00ff */
[----:B------:R-:W-:Y:S02]  /*a6d0*/  IMAD.MOV.U32 R3, RZ, RZ, R0 ;  /* 0x000000ffff037224 */ /* 0x000fe400078e0000 */
[----:B------:R-:W-:-:S02]  /*a6e0*/  IMAD.MOV.U32 R4, RZ, RZ, R8 ;  /* 0x000000ffff047224 */ /* 0x000fc400078e0008 */
[----:B------:R-:W-:-:S07]  /*a6f0*/  IMAD.SHL.U32 R11, R7, 0x8, RZ ;  /* 0x00000008070b7824 */ /* 0x000fce00078e00ff */
.L_x_303:
[----:B------:R-:W0:Y:S01]  /*a700*/  S2UR UR4, SR_CgaCtaId ;  /* 0x00000000000479c3 */ /* 0x000e220000008800 */
[----:B------:R-:W-:Y:S02]  /*a710*/  MOV R10, 0x400 ;  /* 0x00000400000a7802 */ /* 0x000fe40000000f00 */
[----:B------:R-:W-:Y:S01]  /*a720*/  SHF.L.U32 R5, R3, 0x1f, RZ ;  /* 0x0000001f03057819 */ /* 0x000fe200000006ff */
[----:B0-----:R-:W-:-:S05]  /*a730*/  IMAD.U32 R7, RZ, RZ, UR4 ;  /* 0x00000004ff077e24 */ /* 0x001fca000f8e00ff */
[----:B------:R-:W-:Y:S02]  /*a740*/  LEA R13, R7, R10, 0x18 ;  /* 0x0000000a070d7211 */ /* 0x000fe400078ec0ff */
[----:B------:R-:W0:Y:S03]  /*a750*/  @!P2 LDC R10, c[0x0][0x500] ;  /* 0x00014000ff0aab82 */ /* 0x000e260000000800 */
[----:B------:R-:W-:-:S04]  /*a760*/  IMAD R12, R4, 0x8, R13 ;  /* 0x00000008040c7824 */ /* 0x000fc800078e020d */
[----:B------:R-:W1:Y:S02]  /*a770*/  SYNCS.PHASECHK.TRANS64.TRYWAIT P1, [R12+URZ+0x58], R5 ;  /* 0x000058050c0075a7 */ /* 0x000e64000802017f */
[----:B-1----:R-:W-:Y:S05]  /*a780*/  @!P1 BRA `(.L_x_300) ;  /* 0x0000001000bc9947 */ /* 0x002fea0003800000 */
.L_x_329:
[----:B-1----:R-:W-:Y:S01]  /*a790*/  PRMT R5, R6, 0x9910, RZ ;  /* 0x0000991006057816 */ /* 0x002fe200000000ff */
[----:B0-----:R0:W-:Y:S03]  /*a7a0*/  @!P2 SYNCS.ARRIVE.TRANS64 RZ, [R12+URZ], R10 ;  /* 0x0000000a0cffa9a7 */ /* 0x0011e6000800003f */
[----:B------:R-:W-:-:S13]  /*a7b0*/  ISETP.NE.AND P1, PT, R5, 0x2, PT ;  /* 0x000000020500780c */ /* 0x000fda0003f25270 */
[----:B0-----:R-:W-:Y:S05]  /*a7c0*/  @P1 BRA `(.L_x_301) ;  /* 0x0000000000041947 */ /* 0x001fea0003800000 */
[----:B------:R-:W-:Y:S01]  /*a7d0*/  BPT.TRAP 0x1 ;  /* 0x000000040000795c */ /* 0x000fe20000300000 */
.L_x_301:
[----:B------:R-:W-:Y:S05]  /*a7e0*/  @P0 BRA `(.L_x_302) ;  /* 0x0000000000040947 */ /* 0x000fea0003800000 */
[----:B------:R-:W-:Y:S01]  /*a7f0*/  BPT.TRAP 0x1 ;  /* 0x000000040000795c */ /* 0x000fe20000300000 */
.L_x_302:
[----:B------:R-:W-:Y:S01]  /*a800*/  IMAD R5, R4, 0x8, R7 ;  /* 0x0000000804057824 */ /* 0x000fe200078e0207 */
[----:B------:R-:W-:Y:S01]  /*a810*/  R2UR UR9, R12 ;  /* 0x000000000c0972ca */ /* 0x000fe200000e0000 */
[----:B------:R-:W-:Y:S01]  /*a820*/  VIADD R15, R15, 0xffffffff ;  /* 0xffffffff0f0f7836 */ /* 0x000fe20000000000 */
[----:B------:R-:W-:Y:S01]  /*a830*/  UIADD3 UR4, UP0, UR20, 0xf0, URZ ;  /* 0x000000f014047890 */ /* 0x000fe2000ff1e03f */
[----:B------:R-:W-:Y:S01]  /*a840*/  IMAD.SHL.U32 R5, R5, 0x100, RZ ;  /* 0x0000010005057824 */ /* 0x000fe200078e00ff */
[----:B------:R-:W-:Y:S01]  /*a850*/  R2UR UR11, R11 ;  /* 0x000000000b0b72ca */ /* 0x000fe200000e0000 */
[----:B------:R-:W-:Y:S01]  /*a860*/  UIADD3 UR24, UP1, UR20, 0x1f0, URZ ;  /* 0x000001f014187890 */ /* 0x000fe2000ff3e03f */
[----:B------:R-:W-:Y:S01]  /*a870*/  R2UR UR10, R14 ;  /* 0x000000000e0a72ca */ /* 0x000fe200000e0000 */
[--C-:B------:R-:W-:Y:S01]  /*a880*/  IMAD R5, R5, 0x2, R13.reuse ;  /* 0x0000000205057824 */ /* 0x100fe200078e020d */
[----:B------:R-:W-:Y:S01]  /*a890*/  R2UR UR12, R2 ;  /* 0x00000000020c72ca */ /* 0x000fe200000e0000 */
[----:B------:R-:W-:Y:S01]  /*a8a0*/  IMAD R13, R4, 0x4000, R13 ;  /* 0x00004000040d7824 */ /* 0x000fe200078e020d */
[----:B------:R-:W-:Y:S01]  /*a8b0*/  R2UR UR18, R22 ;  /* 0x00000000161272ca */ /* 0x000fe200000e0000 */
[----:B------:R-:W-:Y:S01]  /*a8c0*/  VIADD R4, R4, 0x1 ;  /* 0x0000000104047836 */ /* 0x000fe20000000000 */
[----:B------:R-:W-:Y:S01]  /*a8d0*/  R2UR UR5, R5 ;  /* 0x00000000050572ca */ /* 0x000fe200000e0000 */
[----:B------:R-:W-:Y:S01]  /*a8e0*/  UIADD3.X UR25, URZ, UR21, URZ, UP1, !UPT ;  /* 0x000000153f197290 */ /* 0x000fe20008ffe43f */
[----:B------:R-:W-:Y:S01]  /*a8f0*/  R2UR UR8, R13 ;  /* 0x000000000d0872ca */ /* 0x000fe200000e0000 */
[----:B------:R-:W-:Y:S01]  /*a900*/  UMOV UR19, 0xff0000 ;  /* 0x00ff000000137882 */ /* 0x000fe20000000000 */
[----:B------:R-:W-:Y:S01]  /*a910*/  ISETP.GT.AND P3, PT, R15, 0x1, PT ;  /* 0x000000010f00780c */ /* 0x000fe20003f64270 */
[----:B------:R-:W-:Y:S01]  /*a920*/  UMOV UR6, 0x0 ;  /* 0x0000000000067882 */ /* 0x000fe20000000000 */
[----:B------:R-:W-:Y:S01]  /*a930*/  UMOV UR7, 0x10000000 ;  /* 0x1000000000077882 */ /* 0x000fe20000000000 */
[----:B------:R-:W-:Y:S01]  /*a940*/  ISETP.NE.AND P1, PT, R4, 0xb, PT ;  /* 0x0000000b0400780c */ /* 0x000fe20003f25270 */
[----:B------:R-:W-:-:S03]  /*a950*/  VIADD R14, R14, 0x20 ;  /* 0x000000200e0e7836 */ /* 0x000fc60000000000 */
[----:B------:R-:W-:Y:S02]  /*a960*/  SEL R10, RZ, 0x1, P1 ;  /* 0x00000001ff0a7807 */ /* 0x000fe40000800000 */
[----:B------:R-:W-:Y:S01]  /*a970*/  UIADD3 UR13, UR5, 0x180, URZ ;  /* 0x00000180050d7890 */ /* 0x000fe2000fffe03f */
[----:B------:R-:W-:Y:S01]  /*a980*/  SEL R4, R4, RZ, P1 ;  /* 0x000000ff04047207 */ /* 0x000fe20000800000 */
[----:B------:R-:W-:Y:S01]  /*a990*/  UIADD3.X UR5, URZ, UR21, URZ, UP0, !UPT ;  /* 0x000000153f057290 */ /* 0x000fe200087fe43f */
[----:B------:R-:W-:Y:S01]  /*a9a0*/  LOP3.LUT R3, R3, R10, RZ, 0x3c, !PT ;  /* 0x0000000a03037212 */ /* 0x000fe200078e3cff */
[----:B------:R-:W-:-:S03]  /*a9b0*/  UIADD3 UR14, UR8, 0xb180, URZ ;  /* 0x0000b180080e7890 */ /* 0x000fc6000fffe03f */
[----:B------:R-:W-:-:S04]  /*a9c0*/  UMOV UR8, UR13 ;  /* 0x0000000d00087c82 */ /* 0x000fc80008000000 */
[----:B------:R0:W-:Y:S02]  /*a9d0*/  UTMALDG.3D.MULTICAST [UR8], [UR4], UR19, desc[UR6] ;  /* 0x00000608040073b4 */ /* 0x0001e40008011813 */
[----:B0-----:R-:W-:Y:S01]  /*a9e0*/  UMOV UR8, UR14 ;  /* 0x0000000e00087c82 */ /* 0x001fe20008000000 */
[----:B------:R-:W-:Y:S02]  /*a9f0*/  UMOV UR11, UR18 ;  /* 0x00000012000b7c82 */ /* 0x000fe40008000000 */
[----:B------:R0:W-:Y:S02]  /*aa00*/  UTMALDG.3D [UR8], [UR24], desc[UR6] ;  /* 0x00000608180075b4 */ /* 0x0001e40008011000 */
[----:B0-----:R-:W-:Y:S05]  /*aa10*/  @P3 BRA `(.L_x_303) ;  /* 0xfffffffc00383947 */ /* 0x001fea000383ffff */
.L_x_299:
[----:B------:R-:W-:Y:S05]  /*aa20*/  BSYNC B1 ;  /* 0x0000000000017941 */ /* 0x000fea0003800000 */
.L_x_298:
[----:B------:R-:W2:Y:S01]  /*aa30*/  LDL.64 R12, [R1] ;  /* 0x00000000010c7983 */ /* 0x000ea20000100a00 */
[----:B------:R-:W-:Y:S01]  /*aa40*/  LOP3.LUT P4, RZ, R9, 0xff, RZ, 0xc0, !PT ;  /* 0x000000ff09ff7812 */ /* 0x000fe2000788c0ff */
[----:B------:R-:W-:Y:S01]  /*aa50*/  VIADD R8, R8, UR40 ;  /* 0x0000002808087c36 */ /* 0x000fe20008000000 */
[----:B------:R-:W-:Y:S01]  /*aa60*/  ULDC.64 UR4, c[0x0][0x650] ;  /* 0x0001940000047ab9 */ /* 0x000fe20000000a00 */
[----:B------:R-:W-:Y:S01]  /*aa70*/  IMAD.U32 R5, RZ, RZ, UR40 ;  /* 0x00000028ff057e24 */ /* 0x000fe2000f8e00ff */
[----:B------:R-:W-:Y:S01]  /*aa80*/  UISETP.GE.U32.AND UP0, UPT, UR40, 0xb, UPT ;  /* 0x0000000b2800788c */ /* 0x000fe2000bf06070 */
[----:B------:R-:W-:Y:S01]  /*aa90*/  BSSY B1, `(.L_x_304) ;  /* 0x000006f000017945 */ /* 0x000fe20003800000 */
[----:B------:R-:W-:Y:S01]  /*aaa0*/  ISETP.GT.U32.AND P1, PT, R8, 0xa, PT ;  /* 0x0000000a0800780c */ /* 0x000fe20003f24070 */
[----:B------:R-:W-:Y:S01]  /*aab0*/  IMAD.MOV.U32 R19, RZ, RZ, -0x1 ;  /* 0xffffffffff137424 */ /* 0x000fe200078e00ff */
[----:B------:R-:W-:Y:S01]  /*aac0*/  PRMT R9, RZ, 0x7610, R9 ;  /* 0x00007610ff097816 */ /* 0x000fe20000000009 */
[----:B------:R-:W-:Y:S01]  /*aad0*/  IMAD.MOV.U32 R22, RZ, RZ, -0x1 ;  /* 0xffffffffff167424 */ /* 0x000fe200078e00ff */
[----:B------:R-:W-:-:S02]  /*aae0*/  ISETP.LT.U32.AND P1, PT, R5, 0xb, P1 ;  /* 0x0000000b0500780c */ /* 0x000fc40000f21070 */
[----:B------:R-:W-:Y:S01]  /*aaf0*/  PLOP3.LUT P3, PT, PT, PT, UP0, 0x80, 0x0 ;  /* 0x000000000000781c */ /* 0x000fe20003f6f008 */
[----:B------:R-:W0:Y:S01]  /*ab00*/  @P4 S2R R7, SR_CgaCtaId ;  /* 0x0000000000074919 */ /* 0x000e220000008800 */
[----:B------:R-:W-:-:S04]  /*ab10*/  @P4 MOV R2, 0x400 ;  /* 0x0000040000024802 */ /* 0x000fc80000000f00 */
[----:B0-----:R-:W-:Y:S01]  /*ab20*/  @P4 LEA R4, R7, R2, 0x18 ;  /* 0x0000000207044211 */ /* 0x001fe200078ec0ff */
[----:B------:R-:W-:-:S03]  /*ab30*/  IMAD.WIDE.U32 R2, R8, -0x45d1745d, RZ ;  /* 0xba2e8ba308027825 */ /* 0x000fc600078e00ff */
[----:B------:R0:W-:Y:S01]  /*ab40*/  @P4 SYNCS.ARRIVE.TRANS64.A1T0 RZ, [R4+URZ+0xe8], RZ ;  /* 0x0000e8ff04ff49a7 */ /* 0x0001e2000810003f */
[----:B------:R-:W-:Y:S01]  /*ab50*/  IMAD.MOV.U32 R2, RZ, RZ, -0x1 ;  /* 0xffffffffff027424 */ /* 0x000fe200078e00ff */
[----:B------:R-:W-:Y:S02]  /*ab60*/  SHF.R.U32.HI R5, RZ, 0x3, R3 ;  /* 0x00000003ff057819 */ /* 0x000fe40000011603 */
[----:B------:R-:W-:-:S03]  /*ab70*/  SEL R3, RZ, 0x1, !P1 ;  /* 0x00000001ff037807 */ /* 0x000fc60004800000 */
[----:B------:R-:W-:Y:S01]  /*ab80*/  IMAD R8, R5, -0xb, R8 ;  /* 0xfffffff505087824 */ /* 0x000fe200078e0208 */
[----:B------:R-:W-:Y:S02]  /*ab90*/  LOP3.LUT R0, R0, R3, RZ, 0x3c, !PT ;  /* 0x0000000300007212 */ /* 0x000fe400078e3cff */
[----:B------:R-:W-:Y:S02]  /*aba0*/  PRMT R3, RZ, 0x7610, R3 ;  /* 0x00007610ff037816 */ /* 0x000fe40000000003 */
[----:B------:R-:W-:Y:S02]  /*abb0*/  @P3 LOP3.LUT R0, R0, 0x1, R5, 0x78, !PT ;  /* 0x0000000100003812 */ /* 0x000fe400078e7805 */
[----:B--2---:R-:W-:-:S04]  /*abc0*/  IADD3 R18, P4, R18, R12, RZ ;  /* 0x0000000c12127210 */ /* 0x004fc80007f9e0ff */
[----:B------:R-:W-:Y:S01]  /*abd0*/  ISETP.GE.U32.AND P1, PT, R18, UR4, PT ;  /* 0x0000000412007c0c */ /* 0x000fe2000bf26070 */
[----:B------:R-:W-:-:S05]  /*abe0*/  IMAD.X R17, R17, 0x1, R23, P4 ;  /* 0x0000000111117824 */ /* 0x000fca00020e0617 */
[----:B------:R-:W-:-:S13]  /*abf0*/  ISETP.GE.U32.AND.EX P1, PT, R17, UR5, PT, P1 ;  /* 0x0000000511007c0c */ /* 0x000fda000bf26110 */
[----:B0-----:R-:W-:Y:S05]  /*ac00*/  @P1 BRA `(.L_x_305) ;  /* 0x00000004005c1947 */ /* 0x001fea0003800000 */
[----:B------:R-:W0:Y:S01]  /*ac10*/  S2R R12, SR_CTAID.X ;  /* 0x00000000000c7919 */ /* 0x000e220000002500 */
[----:B------:R-:W-:Y:S01]  /*ac20*/  ULDC.64 UR4, c[0x0][0x628] ;  /* 0x00018a0000047ab9 */ /* 0x000fe20000000a00 */
[----:B------:R-:W1:Y:S01]  /*ac30*/  LDC R13, c[0x0][0x144] ;  /* 0x00005100ff0d7b82 */ /* 0x000e620000000800 */
[----:B------:R-:W-:Y:S01]  /*ac40*/  ISETP.NE.U32.AND P1, PT, RZ, UR4, PT ;  /* 0x00000004ff007c0c */ /* 0x000fe2000bf25070 */
[----:B------:R-:W2:Y:S01]  /*ac50*/  S2R R10, SR_CTAID.Y ;  /* 0x00000000000a7919 */ /* 0x000ea20000002600 */
[----:B------:R-:W-:Y:S01]  /*ac60*/  ULDC UR7, c[0x0][0x630] ;  /* 0x00018c0000077ab9 */ /* 0x000fe20000000800 */
[----:B------:R-:W-:Y:S01]  /*ac70*/  ULDC UR8, c[0x0][0x150] ;  /* 0x0000540000087ab9 */ /* 0x000fe20000000800 */
[----:B------:R-:W-:Y:S01]  /*ac80*/  ISETP.NE.AND.EX P1, PT, RZ, UR5, PT, P1 ;  /* 0x00000005ff007c0c */ /* 0x000fe2000bf25310 */
[----:B------:R-:W-:Y:S02]  /*ac90*/  IMAD.MOV.U32 R2, RZ, RZ, R18 ;  /* 0x000000ffff027224 */ /* 0x000fe400078e0012 */
[----:B------:R-:W-:Y:S01]  /*aca0*/  IMAD.MOV.U32 R3, RZ, RZ, R17 ;  /* 0x000000ffff037224 */ /* 0x000fe200078e0011 */
[----:B0-----:R-:W-:-:S09]  /*acb0*/  I2FP.F32.U32 R14, R12 ;  /* 0x0000000c000e7245 */ /* 0x001fd20000201000 */
[----:B------:R-:W-:Y:S05]  /*acc0*/  @!P1 BRA `(.L_x_306) ;  /* 0x0000000000289947 */ /* 0x000fea0003800000 */
[----:B------:R-:W-:Y:S02]  /*acd0*/  ULDC UR6, c[0x0][0x634] ;  /* 0x00018d0000067ab9 */ /* 0x000fe40000000800 */
[----:B------:R-:W-:-:S05]  /*ace0*/  IADD3 R3, P1, R18, UR6, RZ ;  /* 0x0000000612037c10 */ /* 0x000fca000ff3e0ff */
[----:B------:R-:W-:-:S04]  /*acf0*/  IMAD.X R11, RZ, RZ, R17, P1 ;  /* 0x000000ffff0b7224 */ /* 0x000fc800008e0611 */
[----:B------:R-:W-:-:S04]  /*ad00*/  IMAD.WIDE.U32 R4, R11, UR4, RZ ;  /* 0x000000040b047c25 */ /* 0x000fc8000f8e00ff */
[----:B------:R-:W-:-:S04]  /*ad10*/  IMAD.WIDE.U32 R4, P1, R3, UR5, R4 ;  /* 0x0000000503047c25 */ /* 0x000fc8000f820004 */
[----:B------:R-:W-:-:S04]  /*ad20*/  IMAD.WIDE.U32 R2, R3, UR4, RZ ;  /* 0x0000000403027c25 */ /* 0x000fc8000f8e00ff */
[----:B------:R-:W-:Y:S01]  /*ad30*/  IMAD.MOV.U32 R2, RZ, RZ, R5 ;  /* 0x000000ffff027224 */ /* 0x000fe200078e0005 */
[----:B------:R-:W-:Y:S01]  /*ad40*/  IADD3 RZ, P3, R3, R4, RZ ;  /* 0x0000000403ff7210 */ /* 0x000fe20007f7e0ff */
[----:B------:R-:W-:-:S04]  /*ad50*/  IMAD.X R3, RZ, RZ, RZ, P1 ;  /* 0x000000ffff037224 */ /* 0x000fc800008e06ff */
[----:B------:R-:W-:-:S08]  /*ad60*/  IMAD.WIDE.U32.X R2, R11, UR5, R2, P3 ;  /* 0x000000050b027c25 */ /* 0x000fd000098e0402 */
.L_x_306:
[----:B------:R-:W-:Y:S01]  /*ad70*/  FMUL R14, R14, UR8 ;  /* 0x000000080e0e7c20 */ /* 0x000fe20008400000 */
[--C-:B------:R-:W-:Y:S01]  /*ad80*/  SHF.R.U64 R11, R2, UR7, R3.reuse ;  /* 0x00000007020b7c19 */ /* 0x100fe20008001203 */
[----:B------:R-:W-:Y:S01]  /*ad90*/  ULDC.64 UR4, c[0x0][0x620] ;  /* 0x0001880000047ab9 */ /* 0x000fe20000000a00 */
[----:B------:R-:W-:Y:S01]  /*ada0*/  SHF.R.U32.HI R2, RZ, UR7, R3 ;  /* 0x00000007ff027c19 */ /* 0x000fe20008011603 */
[----:B------:R-:W-:Y:S01]  /*adb0*/  IMAD.MOV.U32 R3, RZ, RZ, R17 ;  /* 0x000000ffff037224 */ /* 0x000fe200078e0011 */
[----:B------:R-:W-:Y:S01]  /*adc0*/  IADD3 R15, P1, RZ, -R11, RZ ;  /* 0x8000000bff0f7210 */ /* 0x000fe20007f3e0ff */
[----:B------:R-:W0:Y:S01]  /*add0*/  F2I.U32.TRUNC.NTZ R14, R14 ;  /* 0x0000000e000e7305 */ /* 0x000e22000020f000 */
[----:B------:R-:W-:-:S03]  /*ade0*/  ULDC.64 UR6, c[0x0][0x640] ;  /* 0x0001900000067ab9 */ /* 0x000fc60000000a00 */
[----:B------:R-:W-:Y:S01]  /*adf0*/  IMAD.X R2, RZ, RZ, ~R2, P1 ;  /* 0x000000ffff027224 */ /* 0x000fe200008e0e02 */
[----:B------:R-:W-:-:S03]  /*ae00*/  ISETP.NE.U32.AND P1, PT, RZ, UR6, PT ;  /* 0x00000006ff007c0c */ /* 0x000fc6000bf25070 */
[----:B------:R-:W-:Y:S01]  /*ae10*/  IMAD R2, R2, UR4, RZ ;  /* 0x0000000402027c24 */ /* 0x000fe2000f8e02ff */
[----:B------:R-:W-:-:S03]  /*ae20*/  ISETP.NE.AND.EX P1, PT, RZ, UR7, PT, P1 ;  /* 0x00000007ff007c0c */ /* 0x000fc6000bf25310 */
[C---:B------:R-:W-:Y:S01]  /*ae30*/  IMAD R5, R15.reuse, UR5, R2 ;  /* 0x000000050f057c24 */ /* 0x040fe2000f8e0202 */
[----:B------:R-:W-:Y:S01]  /*ae40*/  ULDC UR5, c[0x0][0x154] ;  /* 0x0000550000057ab9 */ /* 0x000fe20000000800 */
[----:B------:R-:W-:Y:S02]  /*ae50*/  IMAD.MOV.U32 R2, RZ, RZ, R18 ;  /* 0x000000ffff027224 */ /* 0x000fe400078e0012 */
[----:B0-----:R-:W-:Y:S02]  /*ae60*/  IMAD.MOV R4, RZ, RZ, -R14 ;  /* 0x000000ffff047224 */ /* 0x001fe400078e0a0e */
[----:B------:R-:W-:Y:S01]  /*ae70*/  IMAD.WIDE.U32 R2, R15, UR4, R2 ;  /* 0x000000040f027c25 */ /* 0x000fe2000f8e0002 */
[----:B------:R-:W-:-:S03]  /*ae80*/  ULDC UR4, c[0x0][0x618] ;  /* 0x0001860000047ab9 */ /* 0x000fc60000000800 */
[----:B-1----:R-:W-:Y:S01]  /*ae90*/  IMAD R12, R13, R4, R12 ;  /* 0x000000040d0c7224 */ /* 0x002fe200078e020c */
[----:B--2---:R-:W-:Y:S01]  /*aea0*/  I2FP.F32.U32 R4, R10 ;  /* 0x0000000a00047245 */ /* 0x004fe20000201000 */
[----:B------:R-:W0:Y:S01]  /*aeb0*/  LDC R13, c[0x0][0x148] ;  /* 0x00005200ff0d7b82 */ /* 0x000e220000000800 */
[----:B------:R-:W-:-:S03]  /*aec0*/  IMAD.IADD R3, R3, 0x1, R5 ;  /* 0x0000000103037824 */ /* 0x000fc600078e0205 */
[----:B------:R-:W-:Y:S02]  /*aed0*/  FMUL R4, R4, UR5 ;  /* 0x0000000504047c20 */ /* 0x000fe40008400000 */
[--C-:B------:R-:W-:Y:S02]  /*aee0*/  SHF.R.U64 R14, R2, UR4, R3.reuse ;  /* 0x00000004020e7c19 */ /* 0x100fe40008001203 */
[----:B------:R-:W-:Y:S01]  /*aef0*/  SHF.R.U32.HI R3, RZ, UR4, R3 ;  /* 0x00000004ff037c19 */ /* 0x000fe20008011603 */
[----:B------:R1:W2:Y:S01]  /*af00*/  F2I.U32.TRUNC.NTZ R20, R4 ;  /* 0x0000000400147305 */ /* 0x0002a2000020f000 */
[----:B------:R-:W-:Y:S02]  /*af10*/  ULDC UR4, c[0x0][0x608] ;  /* 0x0001820000047ab9 */ /* 0x000fe40000000800 */
[--C-:B------:R-:W-:Y:S02]  /*af20*/  SHF.R.U64 R19, R14, UR4, R3.reuse ;  /* 0x000000040e137c19 */ /* 0x100fe40008001203 */
[----:B------:R-:W-:Y:S01]  /*af30*/  SHF.R.U32.HI R2, RZ, UR4, R3 ;  /* 0x00000004ff027c19 */ /* 0x000fe20008011603 */
[----:B------:R-:W-:-:S03]  /*af40*/  ULDC UR4, c[0x0][0x658] ;  /* 0x0001960000047ab9 */ /* 0x000fc60000000800 */
[--C-:B------:R-:W-:Y:S02]  /*af50*/  SHF.R.U64 R15, R19, UR4, R2.reuse ;  /* 0x00000004130f7c19 */ /* 0x100fe40008001202 */
[----:B------:R-:W-:-:S03]  /*af60*/  SHF.R.U32.HI R21, RZ, UR4, R2 ;  /* 0x00000004ff157c19 */ /* 0x000fc60008011602 */
[----:B------:R-:W-:Y:S02]  /*af70*/  IMAD.MOV.U32 R2, RZ, RZ, R15 ;  /* 0x000000ffff027224 */ /* 0x000fe400078e000f */
[----:B------:R-:W-:Y:S01]  /*af80*/  IMAD.MOV.U32 R3, RZ, RZ, R21 ;  /* 0x000000ffff037224 */ /* 0x000fe200078e0015 */
[----:B-12---:R-:W-:Y:S06]  /*af90*/  @!P1 BRA `(.L_x_307) ;  /* 0x0000000000289947 */ /* 0x006fec0003800000 */
        /* <DEDUP_REMOVED lines=10> */
.L_x_307:
[----:B------:R-:W1:Y:S01]  /*b040*/  LDC R4, c[0x0][0x65c] ;  /* 0x00019700ff047b82 */ /* 0x000e620000000800 */
[----:B------:R-:W-:Y:S01]  /*b050*/  ULDC UR4, c[0x0][0x648] ;  /* 0x0001920000047ab9 */ /* 0x000fe20000000800 */
[----:B------:R-:W-:Y:S01]  /*b060*/  LOP3.LUT R19, R19, UR16, RZ, 0xc0, !PT ;  /* 0x0000001013137c12 */ /* 0x000fe2000f8ec0ff */
[----:B------:R-:W-:Y:S01]  /*b070*/  IMAD.MOV R20, RZ, RZ, -R20 ;  /* 0x000000ffff147224 */ /* 0x000fe200078e0a14 */
[----:B------:R-:W-:Y:S01]  /*b080*/  SHF.R.U64 R2, R2, UR4, R3 ;  /* 0x0000000402027c19 */ /* 0x000fe20008001203 */
[----:B------:R-:W-:Y:S01]  /*b090*/  ULDC UR4, c[0x0][0x638] ;  /* 0x00018e0000047ab9 */ /* 0x000fe20000000800 */
[----:B------:R-:W-:Y:S01]  /*b0a0*/  LOP3.LUT R14, R14, UR15, RZ, 0xc0, !PT ;  /* 0x0000000f0e0e7c12 */ /* 0x000fe2000f8ec0ff */
[----:B------:R-:W-:Y:S01]  /*b0b0*/  ULDC UR5, c[0x0][0x610] ;  /* 0x0001840000057ab9 */ /* 0x000fe20000000800 */
[----:B------:R-:W-:Y:S02]  /*b0c0*/  IMAD.MOV.U32 R3, RZ, RZ, 0x1 ;  /* 0x00000001ff037424 */ /* 0x000fe400078e00ff */
[----:B------:R-:W-:Y:S01]  /*b0d0*/  IMAD R19, R2, UR17, R19 ;  /* 0x0000001102137c24 */ /* 0x000fe2000f8e0213 */
[----:B-1----:R-:W-:Y:S01]  /*b0e0*/  ISETP.NE.AND P1, PT, R4, 0x1, PT ;  /* 0x000000010400780c */ /* 0x002fe20003f25270 */
[----:B------:R-:W-:-:S02]  /*b0f0*/  IMAD.MOV R4, RZ, RZ, -R2 ;  /* 0x000000ffff047224 */ /* 0x000fc400078e0a02 */
[----:B------:R-:W-:Y:S02]  /*b100*/  IMAD.MOV.U32 R2, RZ, RZ, R11 ;  /* 0x000000ffff027224 */ /* 0x000fe400078e000b */
[----:B------:R-:W-:Y:S01]  /*b110*/  IMAD R15, R4, UR4, R15 ;  /* 0x00000004040f7c24 */ /* 0x000fe2000f8e020f */
[----:B------:R-:W-:-:S03]  /*b120*/  ULDC UR4, c[0x0][0x600] ;  /* 0x0001800000047ab9 */ /* 0x000fc60000000800 */
[----:B------:R-:W-:-:S04]  /*b130*/  IMAD R15, R15, UR4, R14 ;  /* 0x000000040f0f7c24 */ /* 0x000fc8000f8e020e */
[----:B0-----:R-:W-:-:S04]  /*b140*/  @P1 IMAD R12, R13, R20, R10 ;  /* 0x000000140d0c1224 */ /* 0x001fc800078e020a */
[----:B------:R-:W-:-:S05]  /*b150*/  IMAD R12, R19, UR5, R12 ;  /* 0x00000005130c7c24 */ /* 0x000fca000f8e020c */
[----:B------:R-:W-:Y:S02]  /*b160*/  SEL R22, R15, R12, !P1 ;  /* 0x0000000c0f167207 */ /* 0x000fe40004800000 */
[----:B------:R-:W-:-:S07]  /*b170*/  SEL R19, R12, R15, !P1 ;  /* 0x0000000f0c137207 */ /* 0x000fce0004800000 */
.L_x_305:
[----:B------:R-:W-:Y:S05]  /*b180*/  BSYNC B1 ;  /* 0x0000000000017941 */ /* 0x000fea0003800000 */
.L_x_304:
[----:B------:R-:W-:-:S13]  /*b190*/  LOP3.LUT P1, RZ, R3, 0xff, RZ, 0xc0, !PT ;  /* 0x000000ff03ff7812 */ /* 0x000fda000782c0ff */
[----:B------:R-:W-:Y:S05]  /*b1a0*/  @P1 BRA `(.L_x_308) ;  /* 0xfffffff4001c1947 */ /* 0x000fea000383ffff */
[----:B------:R-:W-:Y:S05]  /*b1b0*/  BSYNC B0 ;  /* 0x0000000000007941 */ /* 0x000fea0003800000 */
.L_x_296:
[----:B------:R-:W-:-:S03]  /*b1c0*/  UMOV UR4, 0xffffffff ;  /* 0xffffffff00047882 */ /* 0x000fc60000000000 */
[----:B------:R-:W-:Y:S05]  /*b1d0*/  BRA.DIV UR4, `(.L_x_309) ;  /* 0x0000000a043c7947 */ /* 0x000fea000b800000 */
[----:B------:R-:W-:-:S13]  /*b1e0*/  ELECT P6, URZ, PT ;  /* 0x00000000003f782f */ /* 0x000fda00038c0000 */
.L_x_332:
[----:B------:R-:W-:Y:S04]  /*b1f0*/  BSSY B0, `(.L_x_310) ;  /* 0x000006a000007945 */ /* 0x000fe80003800000 */
[----:B------:R-:W-:Y:S05]  /*b200*/  @!P6 BRA `(.L_x_311) ;  /* 0x0000000400a0e947 */ /* 0x000fea0003800000 */
[----:B------:R-:W-:-:S04]  /*b210*/  LOP3.LUT R16, R16, 0x2, RZ, 0xfc, !PT ;  /* 0x0000000210107812 */ /* 0x000fc800078efcff */
[----:B------:R-:W-:-:S13]  /*b220*/  ISETP.NE.AND P0, PT, R16, 0x3, PT ;  /* 0x000000031000780c */ /* 0x000fda0003f05270 */
[----:B------:R-:W-:Y:S05]  /*b230*/  @!P0 BRA `(.L_x_312) ;  /* 0x0000000000048947 */ /* 0x000fea0003800000 */
[----:B------:R-:W-:Y:S01]  /*b240*/  BPT.TRAP 0x1 ;  /* 0x000000040000795c */ /* 0x000fe20000300000 */
.L_x_312:
[----:B------:R-:W0:Y:S01]  /*b250*/  S2R R3, SR_CgaCtaId ;  /* 0x0000000000037919 */ /* 0x000e220000008800 */
[----:B------:R-:W-:-:S04]  /*b260*/  MOV R2, 0x400 ;  /* 0x0000040000027802 */ /* 0x000fc80000000f00 */
[----:B0-----:R-:W-:Y:S02]  /*b270*/  LEA R3, R3, R2, 0x18 ;  /* 0x0000000203037211 */ /* 0x001fe400078ec0ff */
[----:B------:R-:W-:-:S03]  /*b280*/  SHF.L.U32 R2, R0, 0x1f, RZ ;  /* 0x0000001f00027819 */ /* 0x000fc600000006ff */
[----:B------:R-:W-:-:S04]  /*b290*/  VIADD R3, R3, 0x58 ;  /* 0x0000005803037836 */ /* 0x000fc80000000000 */
[C---:B------:R-:W-:Y:S02]  /*b2a0*/  IMAD R7, R8.reuse, 0x8, R3 ;  /* 0x0000000808077824 */ /* 0x040fe400078e0203 */
[----:B------:R-:W-:Y:S02]  /*b2b0*/  VIADD R8, R8, 0x1 ;  /* 0x0000000108087836 */ /* 0x000fe40000000000 */
[----:B------:R-:W0:Y:S03]  /*b2c0*/  SYNCS.PHASECHK.TRANS64.TRYWAIT P0, [R7+URZ], R2 ;  /* 0x00000002070075a7 */ /* 0x000e26000800017f */
[----:B------:R-:W-:-:S04]  /*b2d0*/  ISETP.NE.AND P1, PT, R8, 0xb, PT ;  /* 0x0000000b0800780c */ /* 0x000fc80003f25270 */
[----:B------:R-:W-:Y:S02]  /*b2e0*/  SEL R5, RZ, 0x1, P1 ;  /* 0x00000001ff057807 */ /* 0x000fe40000800000 */
[----:B------:R-:W-:Y:S02]  /*b2f0*/  SEL R8, R8, RZ, P1 ;  /* 0x000000ff08087207 */ /* 0x000fe40000800000 */
[----:B------:R-:W-:-:S03]  /*b300*/  LOP3.LUT R5, R0, R5, RZ, 0x3c, !PT ;  /* 0x0000000500057212 */ /* 0x000fc600078e3cff */
[----:B------:R-:W-:Y:S01]  /*b310*/  IMAD R9, R8, 0x8, R3 ;  /* 0x0000000808097824 */ /* 0x000fe200078e0203 */
[----:B------:R-:W-:Y:S01]  /*b320*/  SHF.L.U32 R4, R5, 0x1f, RZ ;  /* 0x0000001f05047819 */ /* 0x000fe200000006ff */
[----:B0-----:R-:W-:Y:S06]  /*b330*/  @!P0 BRA `(.L_x_313) ;  /* 0x0000000800048947 */ /* 0x001fec0003800000 */
.L_x_333:
[----:B------:R-:W1:Y:S01]  /*b340*/  SYNCS.PHASECHK.TRANS64.TRYWAIT P0, [R9+URZ], R4 ;  /* 0x00000004090075a7 */ /* 0x000e62000800017f */
[----:B------:R-:W-:-:S05]  /*b350*/  VIADD R0, R8, 0x1 ;  /* 0x0000000108007836 */ /* 0x000fca0000000000 */
[----:B------:R-:W-:-:S04]  /*b360*/  ISETP.NE.AND P1, PT, R0, 0xb, PT ;  /* 0x0000000b0000780c */ /* 0x000fc80003f25270 */
[----:B0-----:R-:W-:Y:S02]  /*b370*/  SEL R2, RZ, 0x1, P1 ;  /* 0x00000001ff027807 */ /* 0x001fe40000800000 */
[----:B------:R-:W-:Y:S02]  /*b380*/  SEL R0, R0, RZ, P1 ;  /* 0x000000ff00007207 */ /* 0x000fe40000800000 */
[----:B------:R-:W-:-:S03]  /*b390*/  LOP3.LUT R7, R5, R2, RZ, 0x3c, !PT ;  /* 0x0000000205077212 */ /* 0x000fc600078e3cff */
[----:B------:R-:W-:Y:S01]  /*b3a0*/  IMAD R6, R0, 0x8, R3 ;  /* 0x0000000800067824 */ /* 0x000fe200078e0203 */
[----:B------:R-:W-:Y:S01]  /*b3b0*/  SHF.L.U32 R5, R7, 0x1f, RZ ;  /* 0x0000001f07057819 */ /* 0x000fe200000006ff */
[----:B-1----:R-:W-:Y:S06]  /*b3c0*/  @!P0 BRA `(.L_x_314) ;  /* 0x0000000400f48947 */ /* 0x002fec0003800000 */
.L_x_334:
[----:B------:R-:W1:Y:S01]  /*b3d0*/  SYNCS.PHASECHK.TRANS64.TRYWAIT P0, [R6+URZ], R5 ;  /* 0x00000005060075a7 */ /* 0x000e62000800017f */
[----:B------:R-:W-:-:S05]  /*b3e0*/  VIADD R0, R0, 0x1 ;  /* 0x0000000100007836 */ /* 0x000fca0000000000 */
[----:B------:R-:W-:-:S04]  /*b3f0*/  ISETP.NE.AND P1, PT, R0, 0xb, PT ;  /* 0x0000000b0000780c */ /* 0x000fc80003f25270 */
[----:B------:R-:W-:Y:S02]  /*b400*/  SEL R2, RZ, 0x1, P1 ;  /* 0x00000001ff027807 */ /* 0x000fe40000800000 */
[----:B------:R-:W-:Y:S02]  /*b410*/  SEL R0, R0, RZ, P1 ;  /* 0x000000ff00007207 */ /* 0x000fe40000800000 */
[----:B------:R-:W-:-:S03]  /*b420*/  LOP3.LUT R7, R7, R2, RZ, 0x3c, !PT ;  /* 0x0000000207077212 */ /* 0x000fc600078e3cff */
[----:B0-----:R-:W-:Y:S01]  /*b430*/  IMAD R9, R0, 0x8, R3 ;  /* 0x0000000800097824 */ /* 0x001fe200078e0203 */
[----:B------:R-:W-:Y:S01]  /*b440*/  SHF.L.U32 R4, R7, 0x1f, RZ ;  /* 0x0000001f07047819 */ /* 0x000fe200000006ff */
[----:B-1----:R-:W-:Y:S06]  /*b450*/  @!P0 BRA `(.L_x_315) ;  /* 0x0000000400e48947 */ /* 0x002fec0003800000 */
.L_x_335:
        /* <DEDUP_REMOVED lines=9> */
.L_x_336:
        /* <DEDUP_REMOVED lines=9> */
.L_x_337:
        /* <DEDUP_REMOVED lines=9> */
.L_x_338:
        /* <DEDUP_REMOVED lines=9> */
.L_x_339:
        /* <DEDUP_REMOVED lines=9> */
.L_x_340:
        /* <DEDUP_REMOVED lines=9> */
.L_x_341:
[----:B------:R-:W1:Y:S01]  /*b7c0*/  SYNCS.PHASECHK.TRANS64.TRYWAIT P0, [R9+URZ], R4 ;  /* 0x00000004090075a7 */ /* 0x000e62000800017f */
[----:B------:R-:W-:-:S05]  /*b7d0*/  VIADD R0, R0, 0x1 ;  /* 0x0000000100007836 */ /* 0x000fca0000000000 */
[----:B------:R-:W-:-:S04]  /*b7e0*/  ISETP.NE.AND P1, PT, R0, 0xb, PT ;  /* 0x0000000b0000780c */ /* 0x000fc80003f25270 */
[----:B------:R-:W-:Y:S02]  /*b7f0*/  SEL R2, RZ, 0x1, P1 ;  /* 0x00000001ff027807 */ /* 0x000fe40000800000 */
[----:B------:R-:W-:Y:S02]  /*b800*/  SEL R0, R0, RZ, P1 ;  /* 0x000000ff00007207 */ /* 0x000fe40000800000 */
[----:B------:R-:W-:Y:S01]  /*b810*/  LOP3.LUT R2, R7, R2, RZ, 0x3c, !PT ;  /* 0x0000000207027212 */ /* 0x000fe200078e3cff */
[----:B-1----:R-:W-:Y:S06]  /*b820*/  @!P0 BRA `(.L_x_322) ;  /* 0x00000004007c8947 */ /* 0x002fec0003800000 */
.L_x_342:
[----:B------:R-:W-:Y:S01]  /*b830*/  IMAD R3, R0, 0x8, R3 ;  /* 0x0000000800037824 */ /* 0x000fe200078e0203 */
[----:B------:R-:W-:-:S07]  /*b840*/  SHF.L.U32 R0, R2, 0x1f, RZ ;  /* 0x0000001f02007819 */ /* 0x000fce00000006ff */
.L_x_323:
[----:B--2---:R2:W3:Y:S02]  /*b850*/  SYNCS.PHASECHK.TRANS64.TRYWAIT P0, [R3+URZ], R0 ;  /* 0x00000000030075a7 */ /* 0x0044e4000800017f */
[----:B---3--:R-:W-:Y:S05]  /*b860*/  @!P0 NANOSLEEP.SYNCS 0x989680 ;  /* 0x009896800000895d */ /* 0x008fea0003900000 */
[----:B------:R-:W3:Y:S02]  /*b870*/  @!P0 SYNCS.PHASECHK.TRANS64 P0, [R3+URZ], R0 ;  /* 0x00000000030085a7 */ /* 0x000ee4000800007f */
[----:B---3--:R-:W-:Y:S05]  /*b880*/  @!P0 BRA `(.L_x_323) ;  /* 0xfffffffc00f08947 */ /* 0x008fea000383ffff */
.L_x_311:
[----:B------:R-:W-:Y:S05]  /*b890*/  BSYNC B0 ;  /* 0x0000000000007941 */ /* 0x000fea0003800000 */
.L_x_310:
[----:B------:R-:W-:Y:S05]  /*b8a0*/  EXIT ;  /* 0x000000000000794d */ /* 0x000fea0003800000 */
.L_x_20:
[----:B-1----:R1:W2:Y:S02]  /*b8b0*/  SYNCS.PHASECHK.TRANS64.TRYWAIT P0, [R161+URZ], R0 ;  /* 0x00000000a10075a7 */ /* 0x0022a4000800017f */
[----:B--2---:R-:W-:Y:S05]  /*b8c0*/  @!P0 NANOSLEEP.SYNCS 0x989680 ;  /* 0x009896800000895d */ /* 0x004fea0003900000 */
[----:B------:R-:W2:Y:S02]  /*b8d0*/  @!P0 SYNCS.PHASECHK.TRANS64 P0, [R161+URZ], R0 ;  /* 0x00000000a10085a7 */ /* 0x000ea4000800007f */
[----:B--2---:R-:W-:Y:S05]  /*b8e0*/  @!P0 BRA `(.L_x_20) ;  /* 0xfffffffc00f08947 */ /* 0x004fea000383ffff */
[----:B------:R-:W-:Y:S05]  /*b8f0*/  BRA `(.L_x_324) ;  /* 0xffffff5c00a07947 */ /* 0x000fea000383ffff */
.L_x_25:
[----:B--2---:R2:W3:Y:S02]  /*b900*/  SYNCS.PHASECHK.TRANS64.TRYWAIT P1, [R3+URZ], R0 ;  /* 0x00000000030075a7 */ /* 0x0044e4000802017f */
[----:B---3--:R-:W-:Y:S05]  /*b910*/  @!P1 NANOSLEEP.SYNCS 0x989680 ;  /* 0x009896800000995d */ /* 0x008fea0003900000 */
[----:B------:R-:W3:Y:S02]  /*b920*/  @!P1 SYNCS.PHASECHK.TRANS64 P1, [R3+URZ], R0 ;  /* 0x00000000030095a7 */ /* 0x000ee4000802007f */
[----:B---3--:R-:W-:Y:S05]  /*b930*/  @!P1 BRA `(.L_x_25) ;  /* 0xfffffffc00f09947 */ /* 0x008fea000383ffff */
[----:B------:R-:W-:Y:S05]  /*b940*/  BRA `(.L_x_24) ;  /* 0xffffff60000c7947 */ /* 0x000fea000383ffff */
.L_x_30:
[----:B--2---:R-:W-:-:S04]  /*b950*/  IMAD.U32 R5, RZ, RZ, UR4 ;  /* 0x00000004ff057e24 */ /* 0x004fc8000f8e00ff */
[----:B------:R2:W3:Y:S03]  /*b960*/  SYNCS.PHASECHK.TRANS64.TRYWAIT P1, [R5+URZ], R4 ;  /* 0x00000004050075a7 */ /* 0x0004e6000802017f */
[----:B---3--:R-:W-:Y:S05]  /*b970*/  @!P1 NANOSLEEP.SYNCS 0x989680 ;  /* 0x009896800000995d */ /* 0x008fea0003900000 */
[----:B------:R-:W3:Y:S02]  /*b980*/  @!P1 SYNCS.PHASECHK.TRANS64 P1, [R5+URZ], R4 ;  /* 0x00000004050095a7 */ /* 0x000ee4000802007f */
[----:B---3--:R-:W-:Y:S05]  /*b990*/  @!P1 BRA `(.L_x_30) ;  /* 0xfffffffc00ec9947 */ /* 0x008fea000383ffff */
[----:B------:R-:W-:Y:S05]  /*b9a0*/  BRA `(.L_x_29) ;  /* 0xffffff6000a07947 */ /* 0x000fea000383ffff */
.L_x_36:
[----:B-1----:R1:W2:Y:S02]  /*b9b0*/  SYNCS.PHASECHK.TRANS64.TRYWAIT P0, [R161+URZ+0x10], R0 ;  /* 0x00001000a10075a7 */ /* 0x0022a4000800017f */
[----:B--2---:R-:W-:Y:S05]  /*b9c0*/  @!P0 NANOSLEEP.SYNCS 0x989680 ;  /* 0x009896800000895d */ /* 0x004fea0003900000 */
[----:B------:R-:W2:Y:S02]  /*b9d0*/  @!P0 SYNCS.PHASECHK.TRANS64 P0, [R161+URZ+0x10], R0 ;  /* 0x00001000a10085a7 */ /* 0x000ea4000800007f */
[----:B--2---:R-:W-:Y:S05]  /*b9e0*/  @!P0 BRA `(.L_x_36) ;  /* 0xfffffffc00f08947 */ /* 0x004fea000383ffff */
[----:B------:R-:W-:Y:S05]  /*b9f0*/  BRA `(.L_x_325) ;  /* 0xffffff6400b07947 */ /* 0x000fea000383ffff */
.L_x_297:
[----:B------:R-:W-:Y:S01]  /*ba00*/  BSSY B1, `(.L_x_326) ;  /* 0x0000006000017945 */ /* 0x000fe20003800000 */
[----:B------:R-:W-:-:S07]  /*ba10*/  IMAD.MOV.U32 R15, RZ, RZ, -0x1 ;  /* 0xffffffffff0f7424 */ /* 0x000fce00078e00ff */
[----:B-----5:R-:W-:Y:S05]  /*ba20*/  WARPSYNC.COLLECTIVE R15, `(.L_x_327) ;  /* 0x000000000f0c7348 */ /* 0x020fea0003c00000 */
[----:B------:R-:W-:Y:S02]  /*ba30*/  ELECT P6, UR62, PT ;  /* 0x00000000003e782f */ /* 0x000fe400038c0000 */
[----:B------:R-:W-:Y:S01]  /*ba40*/  MOV R14, UR62 ;  /* 0x0000003e000e7c02 */ /* 0x000fe20008000f00 */
[----:B-----5:R-:W-:Y:S10]  /*ba50*/  ENDCOLLECTIVE ;  /* 0x000000000000791b */ /* 0x020ff40003800000 */
.L_x_327:
[----:B------:R-:W-:Y:S05]  /*ba60*/  BSYNC B1 ;  /* 0x0000000000017941 */ /* 0x000fea0003800000 */
.L_x_326:
[----:B------:R-:W-:Y:S05]  /*ba70*/  BRA `(.L_x_328) ;  /* 0xffffffe800f47947 */ /* 0x000fea000383ffff */
.L_x_300:
[----:B-1----:R1:W2:Y:S02]  /*ba80*/  SYNCS.PHASECHK.TRANS64.TRYWAIT P1, [R12+URZ+0x58], R5 ;  /* 0x000058050c0075a7 */ /* 0x0022a4000802017f */
[----:B--2---:R-:W-:Y:S05]  /*ba90*/  @!P1 NANOSLEEP.SYNCS 0x989680 ;  /* 0x009896800000995d */ /* 0x004fea0003900000 */
[----:B------:R-:W2:Y:S02]  /*baa0*/  @!P1 SYNCS.PHASECHK.TRANS64 P1, [R12+URZ+0x58], R5 ;  /* 0x000058050c0095a7 */ /* 0x000ea4000802007f */
[----:B--2---:R-:W-:Y:S05]  /*bab0*/  @!P1 BRA `(.L_x_300) ;  /* 0xfffffffc00f09947 */ /* 0x004fea000383ffff */
[----:B------:R-:W-:Y:S05]  /*bac0*/  BRA `(.L_x_329) ;  /* 0xffffffec00307947 */ /* 0x000fea000383ffff */
.L_x_309:
[----:B------:R-:W-:Y:S01]  /*bad0*/  BSSY B0, `(.L_x_330) ;  /* 0x0000006000007945 */ /* 0x000fe20003800000 */
[----:B------:R-:W-:-:S07]  /*bae0*/  IMAD.MOV.U32 R15, RZ, RZ, -0x1 ;  /* 0xffffffffff0f7424 */ /* 0x000fce00078e00ff */
[----:B-----5:R-:W-:Y:S05]  /*baf0*/  WARPSYNC.COLLECTIVE R15, `(.L_x_331) ;  /* 0x000000000f0c7348 */ /* 0x020fea0003c00000 */
[----:B------:R-:W-:Y:S02]  /*bb00*/  ELECT P6, UR62, PT ;  /* 0x00000000003e782f */ /* 0x000fe400038c0000 */
[----:B------:R-:W-:Y:S01]  /*bb10*/  MOV R14, UR62 ;  /* 0x0000003e000e7c02 */ /* 0x000fe20008000f00 */
[----:B-----5:R-:W-:Y:S10]  /*bb20*/  ENDCOLLECTIVE ;  /* 0x000000000000791b */ /* 0x020ff40003800000 */
.L_x_331:
[----:B------:R-:W-:Y:S05]  /*bb30*/  BSYNC B0 ;  /* 0x0000000000007941 */ /* 0x000fea0003800000 */
.L_x_330:
[----:B------:R-:W-:Y:S05]  /*bb40*/  BRA `(.L_x_332) ;  /* 0xfffffff400a87947 */ /* 0x000fea000383ffff */
.L_x_313:
[----:B0-----:R0:W1:Y:S02]  /*bb50*/  SYNCS.PHASECHK.TRANS64.TRYWAIT P0, [R7+URZ], R2 ;  /* 0x00000002070075a7 */ /* 0x001064000800017f */
[----:B-1----:R-:W-:Y:S05]  /*bb60*/  @!P0 NANOSLEEP.SYNCS 0x989680 ;  /* 0x009896800000895d */ /* 0x002fea0003900000 */
[----:B------:R-:W1:Y:S02]  /*bb70*/  @!P0 SYNCS.PHASECHK.TRANS64 P0, [R7+URZ], R2 ;  /* 0x00000002070085a7 */ /* 0x000e64000800007f */
[----:B-1----:R-:W-:Y:S05]  /*bb80*/  @!P0 BRA `(.L_x_313) ;  /* 0xfffffffc00f08947 */ /* 0x002fea000383ffff */
[----:B------:R-:W-:Y:S05]  /*bb90*/  BRA `(.L_x_333) ;  /* 0xfffffff400e87947 */ /* 0x000fea000383ffff */
.L_x_314:
[----:B0-----:R0:W1:Y:S02]  /*bba0*/  SYNCS.PHASECHK.TRANS64.TRYWAIT P0, [R9+URZ], R4 ;  /* 0x00000004090075a7 */ /* 0x001064000800017f */
[----:B-1----:R-:W-:Y:S05]  /*bbb0*/  @!P0 NANOSLEEP.SYNCS 0x989680 ;  /* 0x009896800000895d */ /* 0x002fea0003900000 */
[----:B------:R-:W1:Y:S02]  /*bbc0*/  @!P0 SYNCS.PHASECHK.TRANS64 P0, [R9+URZ], R4 ;  /* 0x00000004090085a7 */ /* 0x000e64000800007f */
[----:B-1----:R-:W-:Y:S05]  /*bbd0*/  @!P0 BRA `(.L_x_314) ;  /* 0xfffffffc00f08947 */ /* 0x002fea000383ffff */
[----:B------:R-:W-:Y:S05]  /*bbe0*/  BRA `(.L_x_334) ;  /* 0xfffffff400f87947 */ /* 0x000fea000383ffff */
.L_x_315:
[----:B0-----:R0:W1:Y:S02]  /*bbf0*/  SYNCS.PHASECHK.TRANS64.TRYWAIT P0, [R6+URZ], R5 ;  /* 0x00000005060075a7 */ /* 0x001064000800017f */
[----:B-1----:R-:W-:Y:S05]  /*bc00*/  @!P0 NANOSLEEP.SYNCS 0x989680 ;  /* 0x009896800000895d */ /* 0x002fea0003900000 */
[----:B------:R-:W1:Y:S02]  /*bc10*/  @!P0 SYNCS.PHASECHK.TRANS64 P0, [R6+URZ], R5 ;  /* 0x00000005060085a7 */ /* 0x000e64000800007f */
[----:B-1----:R-:W-:Y:S05]  /*bc20*/  @!P0 BRA `(.L_x_315) ;  /* 0xfffffffc00f08947 */ /* 0x002fea000383ffff */
[----:B------:R-:W-:Y:S05]  /*bc30*/  BRA `(.L_x_335) ;  /* 0xfffffff800087947 */ /* 0x000fea000383ffff */
.L_x_316:
[----:B0-----:R0:W1:Y:S02]  /*bc40*/  SYNCS.PHASECHK.TRANS64.TRYWAIT P0, [R9+URZ], R4 ;  /* 0x00000004090075a7 */ /* 0x001064000800017f */
[----:B-1----:R-:W-:Y:S05]  /*bc50*/  @!P0 NANOSLEEP.SYNCS 0x989680 ;  /* 0x009896800000895d */ /* 0x002fea0003900000 */
[----:B------:R-:W1:Y:S02]  /*bc60*/  @!P0 SYNCS.PHASECHK.TRANS64 P0, [R9+URZ], R4 ;  /* 0x00000004090085a7 */ /* 0x000e64000800007f */
[----:B-1----:R-:W-:Y:S05]  /*bc70*/  @!P0 BRA `(.L_x_316) ;  /* 0xfffffffc00f08947 */ /* 0x002fea000383ffff */
[----:B------:R-:W-:Y:S05]  /*bc80*/  BRA `(.L_x_336) ;  /* 0xfffffff800187947 */ /* 0x000fea000383ffff */
.L_x_317:
[----:B0-----:R0:W1:Y:S02]  /*bc90*/  SYNCS.PHASECHK.TRANS64.TRYWAIT P0, [R6+URZ], R5 ;  /* 0x00000005060075a7 */ /* 0x001064000800017f */
[----:B-1----:R-:W-:Y:S05]  /*bca0*/  @!P0 NANOSLEEP.SYNCS 0x989680 ;  /* 0x009896800000895d */ /* 0x002fea0003900000 */
[----:B------:R-:W1:Y:S02]  /*bcb0*/  @!P0 SYNCS.PHASECHK.TRANS64 P0, [R6+URZ], R5 ;  /* 0x00000005060085a7 */ /* 0x000e64000800007f */
[----:B-1----:R-:W-:Y:S05]  /*bcc0*/  @!P0 BRA `(.L_x_317) ;  /* 0xfffffffc00f08947 */ /* 0x002fea000383ffff */
[----:B------:R-:W-:Y:S05]  /*bcd0*/  BRA `(.L_x_337) ;  /* 0xfffffff800287947 */ /* 0x000fea000383ffff */
.L_x_318:
[----:B0-----:R0:W1:Y:S02]  /*bce0*/  SYNCS.PHASECHK.TRANS64.TRYWAIT P0, [R9+URZ], R4 ;  /* 0x00000004090075a7 */ /* 0x001064000800017f */
[----:B-1----:R-:W-:Y:S05]  /*bcf0*/  @!P0 NANOSLEEP.SYNCS 0x989680 ;  /* 0x009896800000895d */ /* 0x002fea0003900000 */
[----:B------:R-:W1:Y:S02]  /*bd00*/  @!P0 SYNCS.PHASECHK.TRANS64 P0, [R9+URZ], R4 ;  /* 0x00000004090085a7 */ /* 0x000e64000800007f */
[----:B-1----:R-:W-:Y:S05]  /*bd10*/  @!P0 BRA `(.L_x_318) ;  /* 0xfffffffc00f08947 */ /* 0x002fea000383ffff */
[----:B------:R-:W-:Y:S05]  /*bd20*/  BRA `(.L_x_338) ;  /* 0xfffffff800387947 */ /* 0x000fea000383ffff */
.L_x_319:
[----:B0-----:R0:W1:Y:S02]  /*bd30*/  SYNCS.PHASECHK.TRANS64.TRYWAIT P0, [R6+URZ], R5 ;  /* 0x00000005060075a7 */ /* 0x001064000800017f */
[----:B-1----:R-:W-:Y:S05]  /*bd40*/  @!P0 NANOSLEEP.SYNCS 0x989680 ;  /* 0x009896800000895d */ /* 0x002fea0003900000 */
[----:B------:R-:W1:Y:S02]  /*bd50*/  @!P0 SYNCS.PHASECHK.TRANS64 P0, [R6+URZ], R5 ;  /* 0x00000005060085a7 */ /* 0x000e64000800007f */
[----:B-1----:R-:W-:Y:S05]  /*bd60*/  @!P0 BRA `(.L_x_319) ;  /* 0xfffffffc00f08947 */ /* 0x002fea000383ffff */
[----:B------:R-:W-:Y:S05]  /*bd70*/  BRA `(.L_x_339) ;  /* 0xfffffff800487947 */ /* 0x000fea000383ffff */
.L_x_320:
[----:B0-----:R0:W1:Y:S02]  /*bd80*/  SYNCS.PHASECHK.TRANS64.TRYWAIT P0, [R9+URZ], R4 ;  /* 0x00000004090075a7 */ /* 0x001064000800017f */
[----:B-1----:R-:W-:Y:S05]  /*bd90*/  @!P0 NANOSLEEP.SYNCS 0x989680 ;  /* 0x009896800000895d */ /* 0x002fea0003900000 */
[----:B------:R-:W1:Y:S02]  /*bda0*/  @!P0 SYNCS.PHASECHK.TRANS64 P0, [R9+URZ], R4 ;  /* 0x00000004090085a7 */ /* 0x000e64000800007f */
[----:B-1----:R-:W-:Y:S05]  /*bdb0*/  @!P0 BRA `(.L_x_320) ;  /* 0xfffffffc00f08947 */ /* 0x002fea000383ffff */
[----:B------:R-:W-:Y:S05]  /*bdc0*/  BRA `(.L_x_340) ;  /* 0xfffffff800587947 */ /* 0x000fea000383ffff */
.L_x_321:
[----:B0-----:R0:W1:Y:S02]  /*bdd0*/  SYNCS.PHASECHK.TRANS64.TRYWAIT P0, [R6+URZ], R5 ;  /* 0x00000005060075a7 */ /* 0x001064000800017f */
[----:B-1----:R-:W-:Y:S05]  /*bde0*/  @!P0 NANOSLEEP.SYNCS 0x989680 ;  /* 0x009896800000895d */ /* 0x002fea0003900000 */
[----:B------:R-:W1:Y:S02]  /*bdf0*/  @!P0 SYNCS.PHASECHK.TRANS64 P0, [R6+URZ], R5 ;  /* 0x00000005060085a7 */ /* 0x000e64000800007f */
[----:B-1----:R-:W-:Y:S05]  /*be00*/  @!P0 BRA `(.L_x_321) ;  /* 0xfffffffc00f08947 */ /* 0x002fea000383ffff */
[----:B------:R-:W-:Y:S05]  /*be10*/  BRA `(.L_x_341) ;  /* 0xfffffff800687947 */ /* 0x000fea000383ffff */
.L_x_322:
[----:B-1----:R1:W2:Y:S02]  /*be20*/  SYNCS.PHASECHK.TRANS64.TRYWAIT P0, [R9+URZ], R4 ;  /* 0x00000004090075a7 */ /* 0x0022a4000800017f */
[----:B--2---:R-:W-:Y:S05]  /*be30*/  @!P0 NANOSLEEP.SYNCS 0x989680 ;  /* 0x009896800000895d */ /* 0x004fea0003900000 */
[----:B------:R-:W2:Y:S02]  /*be40*/  @!P0 SYNCS.PHASECHK.TRANS64 P0, [R9+URZ], R4 ;  /* 0x00000004090085a7 */ /* 0x000ea4000800007f */
[----:B--2---:R-:W-:Y:S05]  /*be50*/  @!P0 BRA `(.L_x_322) ;  /* 0xfffffffc00f08947 */ /* 0x004fea000383ffff */
[----:B------:R-:W-:Y:S05]  /*be60*/  BRA `(.L_x_342) ;  /* 0xfffffff800707947 */ /* 0x000fea000383ffff */
.L_x_343:
[----:B------:R-:W-:-:S00]  /*be70*/  BRA `(.L_x_343) ;  /* 0xfffffffc00fc7947 */ /* 0x000fc0000383ffff */
[----:B------:R-:W-:-:S00]  /*be80*/  NOP ;  /* 0x0000000000007918 */ /* 0x000fc00000000000 */
[----:B------:R-:W-:-:S00]  /*be90*/  NOP ;  /* 0x0000000000007918 */ /* 0x000fc00000000000 */
[----:B------:R-:W-:-:S00]  /*bea0*/  NOP ;  /* 0x0000000000007918 */ /* 0x000fc00000000000 */
[----:B------:R-:W-:-:S00]  /*beb0*/  NOP ;  /* 0x0000000000007918 */ /* 0x000fc00000000000 */
[----:B------:R-:W-:-:S00]  /*bec0*/  NOP ;  /* 0x0000000000007918 */ /* 0x000fc00000000000 */
[----:B------:R-:W-:-:S00]  /*bed0*/  NOP ;  /* 0x0000000000007918 */ /* 0x000fc00000000000 */
[----:B------:R-:W-:-:S00]  /*bee0*/  NOP ;  /* 0x0000000000007918 */ /* 0x000fc00000000000 */
[----:B------:R-:W-:-:S00]  /*bef0*/  NOP ;  /* 0x0000000000007918 */ /* 0x000fc00000000000 */
.L_x_344:


//--------------------- .nv.global.init           --------------------------
	.section	.nv.global.init,"aw",@progbits
.nv.global.init:
	.type		$str$22,@object
	.size		$str$22,($str$23 - $str$22)
$str$22:
        /*0000*/ 	.byte	0x6b, 0x5f, 0x74, 0x69, 0x6c, 0x65, 0x5f, 0x63, 0x6f, 0x75, 0x6e, 0x74, 0x20, 0x3e, 0x3d, 0x20
        /*0010*/ 	.byte	0x31, 0x00
	.type		$str$23,@object
	.size		$str$23,(__unnamed_1 - $str$23)
$str$23:
        /*0012*/ 	.byte	0x2f, 0x74, 0x6d, 0x70, 0x2f, 0x63, 0x75, 0x74, 0x6c, 0x61, 0x73, 0x73, 0x5f, 0x73, 0x77, 0x65
        /*0022*/ 	.byte	0x65, 0x70, 0x5f, 0x73, 0x72, 0x63, 0x2f, 0x69, 0x6e, 0x63, 0x6c, 0x75, 0x64, 0x65, 0x2f, 0x63
        /*0032*/ 	.byte	0x75, 0x74, 0x6c, 0x61, 0x73, 0x73, 0x2f, 0x67, 0x65, 0x6d, 0x6d, 0x2f, 0x63, 0x6f, 0x6c, 0x6c
        /*0042*/ 	.byte	0x65, 0x63, 0x74, 0x69, 0x76, 0x65, 0x2f, 0x73, 0x6d, 0x39, 0x30, 0x5f, 0x6d, 0x6d, 0x61, 0x5f
        /*0052*/ 	.byte	0x74, 0x6d, 0x61, 0x5f, 0x67, 0x6d, 0x6d, 0x61, 0x5f, 0x73, 0x73, 0x5f, 0x77, 0x61, 0x72, 0x70
        /*0062*/ 	.byte	0x73, 0x70, 0x65, 0x63, 0x69, 0x61, 0x6c, 0x69, 0x7a, 0x65, 0x64, 0x2e, 0x68, 0x70, 0x70, 0x00
	.type		__unnamed_1,@object
	.size		__unnamed_1,(.L_0 - __unnamed_1)
__unnamed_1:
        /*0072*/ 	.byte	0x76, 0x6f, 0x69, 0x64, 0x20, 0x63, 0x75, 0x74, 0x6c, 0x61, 0x73, 0x73, 0x3a, 0x3a, 0x67, 0x65
        /* <DEDUP_REMOVED lines=180> */
        /*0bc2*/ 	.byte	0x65, 0x3a, 0x3a, 0x69, 0x64, 0x65, 0x6e, 0x74, 0x69, 0x74, 0x79, 0x5d, 0x00
.L_0:


//--------------------- .nv.shared._ZN7cutlass13device_kernelINS_4gemm6kernel13GemmUniversalIN4cute5tupleIJiiiiEEENS1_10collective13CollectiveMmaINS1_34MainloopSm90TmaGmmaWarpSpecializedILi11ENS5_IJNS4_1CILi1EEENSA_ILi8EEESB_EEENS1_32KernelTmaWarpSpecializedPingpongEEENS5_IJNSA_ILi64EEENSA_ILi256EEENSA_ILi32EEEEEENS_10bfloat16_tENS5_IJlSB_lEEESK_SL_NS4_8TiledMMAINS4_8MMA_AtomIJNS4_4SM904GMMA28MMA_64x256x16_F32BF16BF16_SSILNSP_5MajorE0ELSR_0ELNSP_7ScaleInE1ELSS_1EEEEEENS4_6LayoutINS5_IJSB_SB_SB_EEENS5_IJNSA_ILi0EEESX_SX_EEEEENS5_IJNS4_10UnderscoreES10_S10_EEEEENS4_23SM90_TMA_LOAD_MULTICASTENS4_14ComposedLayoutINS4_7SwizzleILi2ELi4ELi3EEENS4_18smem_ptr_flag_bitsILi16EEENSV_INS5_IJSC_SI_EEENS5_IJSI_SB_EEEEEEEvNS4_8identityENS4_13SM90_TMA_LOADES1C_vS1D_EENS_8epilogue10collective6detail29Sm90TmaWarpSpecializedAdapterINS1H_15DefaultEpilogueISK_SL_SL_NS1G_6thread17LinearCombinationISK_Li1EffLNS1L_9ScaleType4KindE0ELNS_15FloatRoundStyleE2ESK_EENS1_15EpilogueDefaultEEEEEvvEEEEvNT_6ParamsE --------------------------
	.section	.nv.shared._ZN7cutlass13device_kernelINS_4gemm6kernel13GemmUniversalIN4cute5tupleIJiiiiEEENS1_10collective13CollectiveMmaINS1_34MainloopSm90TmaGmmaWarpSpecializedILi11ENS5_IJNS4_1CILi1EEENSA_ILi8EEESB_EEENS1_32KernelTmaWarpSpecializedPingpongEEENS5_IJNSA_ILi64EEENSA_ILi256EEENSA_ILi32EEEEEENS_10bfloat16_tENS5_IJlSB_lEEESK_SL_NS4_8TiledMMAINS4_8MMA_AtomIJNS4_4SM904GMMA28MMA_64x256x16_F32BF16BF16_SSILNSP_5MajorE0ELSR_0ELNSP_7ScaleInE1ELSS_1EEEEEENS4_6LayoutINS5_IJSB_SB_SB_EEENS5_IJNSA_ILi0EEESX_SX_EEEEENS5_IJNS4_10UnderscoreES10_S10_EEEEENS4_23SM90_TMA_LOAD_MULTICASTENS4_14ComposedLayoutINS4_7SwizzleILi2ELi4ELi3EEENS4_18smem_ptr_flag_bitsILi16EEENSV_INS5_IJSC_SI_EEENS5_IJSI_SB_EEEEEEEvNS4_8identityENS4_13SM90_TMA_LOADES1C_vS1D_EENS_8epilogue10collective6detail29Sm90TmaWarpSpecializedAdapterINS1H_15DefaultEpilogueISK_SL_SL_NS1G_6thread17LinearCombinationISK_Li1EffLNS1L_9ScaleType4KindE0ELNS_15FloatRoundStyleE2ESK_EENS1_15EpilogueDefaultEEEEEvvEEEEvNT_6ParamsE,"aw",@nobits
	.sectionflags	@""
	.align	16
	.zero		1024


//--------------------- .nv.shared.reserved.0     --------------------------
	.section	.nv.shared.reserved.0,"aw",@nobits
	.weak		__nv_reservedSMEM_offset_0_alias
	.size		__nv_reservedSMEM_offset_0_alias, 0, 0
	.other		__nv_reservedSMEM_offset_0_alias,@"STO_CUDA_RESERVED_SHARED STV_DEFAULT"
__nv_reservedSMEM_offset_0_alias:
	.zero		0


//--------------------- .nv.global                --------------------------
	.section	.nv.global,"aw",@nobits
.nv.global:
	.type		_ZN40_INTERNAL_55a5d20d_4_k_cu_e930e600_257334cute1_E,@object
	.size		_ZN40_INTERNAL_55a5d20d_4_k_cu_e930e600_257334cute1_E,(_ZN40_INTERNAL_55a5d20d_4_k_cu_e930e600_257334cuda3std3__45__cpo6cbeginE - _ZN40_INTERNAL_55a5d20d_4_k_cu_e930e600_257334cute1_E)
_ZN40_INTERNAL_55a5d20d_4_k_cu_e930e600_257334cute1_E:
	.zero		1
	.type		_ZN40_INTERNAL_55a5d20d_4_k_cu_e930e600_257334cuda3std3__45__cpo6cbeginE,@object
	.size		_ZN40_INTERNAL_55a5d20d_4_k_cu_e930e600_257334cuda3std3__45__cpo6cbeginE,(_ZN40_INTERNAL_55a5d20d_4_k_cu_e930e600_257334cuda3std3__48in_placeE - _ZN40_INTERNAL_55a5d20d_4_k_cu_e930e600_257334cuda3std3__45__cpo6cbeginE)
_ZN40_INTERNAL_55a5d20d_4_k_cu_e930e600_257334cuda3std3__45__cpo6cbeginE:
	.zero		1
	.type		_ZN40_INTERNAL_55a5d20d_4_k_cu_e930e600_257334cuda3std3__48in_placeE,@object
	.size		_ZN40_INTERNAL_55a5d20d_4_k_cu_e930e600_257334cuda3std3__48in_placeE,(_ZN40_INTERNAL_55a5d20d_4_k_cu_e930e600_257334cuda3std6ranges3__45__cpo9iter_moveE - _ZN40_INTERNAL_55a5d20d_4_k_cu_e930e600_257334cuda3std3__48in_placeE)
_ZN40_INTERNAL_55a5d20d_4_k_cu_e930e600_257334cuda3std3__48in_placeE:
	.zero		1
	.type		_ZN40_INTERNAL_55a5d20d_4_k_cu_e930e600_257334cuda3std6ranges3__45__cpo9iter_moveE,@object
	.size		_ZN40_INTERNAL_55a5d20d_4_k_cu_e930e600_257334cuda3std6ranges3__45__cpo9iter_moveE,(_ZN40_INTERNAL_55a5d20d_4_k_cu_e930e600_257334cuda3std3__45__cpo5beginE - _ZN40_INTERNAL_55a5d20d_4_k_cu_e930e600_257334cuda3std6ranges3__45__cpo9iter_moveE)
_ZN40_INTERNAL_55a5d20d_4_k_cu_e930e600_257334cuda3std6ranges3__45__cpo9iter_moveE:
	.zero		1
	.type		_ZN40_INTERNAL_55a5d20d_4_k_cu_e930e600_257334cuda3std3__45__cpo5beginE,@object
	.size		_ZN40_INTERNAL_55a5d20d_4_k_cu_e930e600_257334cuda3std3__45__cpo5beginE,(_ZN40_INTERNAL_55a5d20d_4_k_cu_e930e600_257334cuda3std3__442_GLOBAL__N__55a5d20d_4_k_cu_e930e600_257336ignoreE - _ZN40_INTERNAL_55a5d20d_4_k_cu_e930e600_257334cuda3std3__45__cpo5beginE)
_ZN40_INTERNAL_55a5d20d_4_k_cu_e930e600_257334cuda3std3__45__cpo5beginE:
	.zero		1
	.type		_ZN40_INTERNAL_55a5d20d_4_k_cu_e930e600_257334cuda3std3__442_GLOBAL__N__55a5d20d_4_k_cu_e930e600_257336ignoreE,@object
	.size		_ZN40_INTERNAL_55a5d20d_4_k_cu_e930e600_257334cuda3std3__442_GLOBAL__N__55a5d20d_4_k_cu_e930e600_257336ignoreE,(_ZN40_INTERNAL_55a5d20d_4_k_cu_e930e600_257334cute7productE - _ZN40_INTERNAL_55a5d20d_4_k_cu_e930e600_257334cuda3std3__442_GLOBAL__N__55a5d20d_4_k_cu_e930e600_257336ignoreE)
_ZN40_INTERNAL_55a5d20d_4_k_cu_e930e600_257334cuda3std3__442_GLOBAL__N__55a5d20d_4_k_cu_e930e600_257336ignoreE:
	.zero		1
	.type		_ZN40_INTERNAL_55a5d20d_4_k_cu_e930e600_257334cute7productE,@object
	.size		_ZN40_INTERNAL_55a5d20d_4_k_cu_e930e600_257334cute7productE,(_ZN40_INTERNAL_55a5d20d_4_k_cu_e930e600_257334cuda3std3__45__cpo3endE - _ZN40_INTERNAL_55a5d20d_4_k_cu_e930e600_257334cute7productE)
_ZN40_INTERNAL_55a5d20d_4_k_cu_e930e600_257334cute7productE:
	.zero		1
	.type		_ZN40_INTERNAL_55a5d20d_4_k_cu_e930e600_257334cuda3std3__45__cpo3endE,@object
	.size		_ZN40_INTERNAL_55a5d20d_4_k_cu_e930e600_257334cuda3std3__45__cpo3endE,(_ZN40_INTERNAL_55a5d20d_4_k_cu_e930e600_257334cuda3std3__419piecewise_constructE - _ZN40_INTERNAL_55a5d20d_4_k_cu_e930e600_257334cuda3std3__45__cpo3endE)
_ZN40_INTERNAL_55a5d20d_4_k_cu_e930e600_257334cuda3std3__45__cpo3endE:
	.zero		1
	.type		_ZN40_INTERNAL_55a5d20d_4_k_cu_e930e600_257334cuda3std3__419piecewise_constructE,@object
	.size		_ZN40_INTERNAL_55a5d20d_4_k_cu_e930e600_257334cuda3std3__419piecewise_constructE,(_ZN40_INTERNAL_55a5d20d_4_k_cu_e930e600_257334cuda3std3__45__cpo4cendE - _ZN40_INTERNAL_55a5d20d_4_k_cu_e930e600_257334cuda3std3__419piecewise_constructE)
_ZN40_INTERNAL_55a5d20d_4_k_cu_e930e600_257334cuda3std3__419piecewise_constructE:
	.zero		1
	.type		_ZN40_INTERNAL_55a5d20d_4_k_cu_e930e600_257334cuda3std3__45__cpo4cendE,@object
	.size		_ZN40_INTERNAL_55a5d20d_4_k_cu_e930e600_257334cuda3std3__45__cpo4cendE,(_ZN40_INTERNAL_55a5d20d_4_k_cu_e930e600_257334cuda3std6ranges3__45__cpo4swapE - _ZN40_INTERNAL_55a5d20d_4_k_cu_e930e600_257334cuda3std3__45__cpo4cendE)
_ZN40_INTERNAL_55a5d20d_4_k_cu_e930e600_257334cuda3std3__45__cpo4cendE:
	.zero		1
	.type		_ZN40_INTERNAL_55a5d20d_4_k_cu_e930e600_257334cuda3std6ranges3__45__cpo4swapE,@object
	.size		_ZN40_INTERNAL_55a5d20d_4_k_cu_e930e600_257334cuda3std6ranges3__45__cpo4swapE,(.L_8 - _ZN40_INTERNAL_55a5d20d_4_k_cu_e930e600_257334cuda3std6ranges3__45__cpo4swapE)
_ZN40_INTERNAL_55a5d20d_4_k_cu_e930e600_257334cuda3std6ranges3__45__cpo4swapE:
	.zero		1
.L_8:


//--------------------- .nv.constant0._ZN7cutlass13device_kernelINS_4gemm6kernel13GemmUniversalIN4cute5tupleIJiiiiEEENS1_10collective13CollectiveMmaINS1_34MainloopSm90TmaGmmaWarpSpecializedILi11ENS5_IJNS4_1CILi1EEENSA_ILi8EEESB_EEENS1_32KernelTmaWarpSpecializedPingpongEEENS5_IJNSA_ILi64EEENSA_ILi256EEENSA_ILi32EEEEEENS_10bfloat16_tENS5_IJlSB_lEEESK_SL_NS4_8TiledMMAINS4_8MMA_AtomIJNS4_4SM904GMMA28MMA_64x256x16_F32BF16BF16_SSILNSP_5MajorE0ELSR_0ELNSP_7ScaleInE1ELSS_1EEEEEENS4_6LayoutINS5_IJSB_SB_SB_EEENS5_IJNSA_ILi0EEESX_SX_EEEEENS5_IJNS4_10UnderscoreES10_S10_EEEEENS4_23SM90_TMA_LOAD_MULTICASTENS4_14ComposedLayoutINS4_7SwizzleILi2ELi4ELi3EEENS4_18smem_ptr_flag_bitsILi16EEENSV_INS5_IJSC_SI_EEENS5_IJSI_SB_EEEEEEEvNS4_8identityENS4_13SM90_TMA_LOADES1C_vS1D_EENS_8epilogue10collective6detail29Sm90TmaWarpSpecializedAdapterINS1H_15DefaultEpilogueISK_SL_SL_NS1G_6thread17LinearCombinationISK_Li1EffLNS1L_9ScaleType4KindE0ELNS_15FloatRoundStyleE2ESK_EENS1_15EpilogueDefaultEEEEEvvEEEEvNT_6ParamsE --------------------------
	.section	.nv.constant0._ZN7cutlass13device_kernelINS_4gemm6kernel13GemmUniversalIN4cute5tupleIJiiiiEEENS1_10collective13CollectiveMmaINS1_34MainloopSm90TmaGmmaWarpSpecializedILi11ENS5_IJNS4_1CILi1EEENSA_ILi8EEESB_EEENS1_32KernelTmaWarpSpecializedPingpongEEENS5_IJNSA_ILi64EEENSA_ILi256EEENSA_ILi32EEEEEENS_10bfloat16_tENS5_IJlSB_lEEESK_SL_NS4_8TiledMMAINS4_8MMA_AtomIJNS4_4SM904GMMA28MMA_64x256x16_F32BF16BF16_SSILNSP_5MajorE0ELSR_0ELNSP_7ScaleInE1ELSS_1EEEEEENS4_6LayoutINS5_IJSB_SB_SB_EEENS5_IJNSA_ILi0EEESX_SX_EEEEENS5_IJNS4_10UnderscoreES10_S10_EEEEENS4_23SM90_TMA_LOAD_MULTICASTENS4_14ComposedLayoutINS4_7SwizzleILi2ELi4ELi3EEENS4_18smem_ptr_flag_bitsILi16EEENSV_INS5_IJSC_SI_EEENS5_IJSI_SB_EEEEEEEvNS4_8identityENS4_13SM90_TMA_LOADES1C_vS1D_EENS_8epilogue10collective6detail29Sm90TmaWarpSpecializedAdapterINS1H_15DefaultEpilogueISK_SL_SL_NS1G_6thread17LinearCombinationISK_Li1EffLNS1L_9ScaleType4KindE0ELNS_15FloatRoundStyleE2ESK_EENS1_15EpilogueDefaultEEEEEvvEEEEvNT_6ParamsE,"a",@progbits
	.sectionflags	@""
	.align	4
.nv.constant0._ZN7cutlass13device_kernelINS_4gemm6kernel13GemmUniversalIN4cute5tupleIJiiiiEEENS1_10collective13CollectiveMmaINS1_34MainloopSm90TmaGmmaWarpSpecializedILi11ENS5_IJNS4_1CILi1EEENSA_ILi8EEESB_EEENS1_32KernelTmaWarpSpecializedPingpongEEENS5_IJNSA_ILi64EEENSA_ILi256EEENSA_ILi32EEEEEENS_10bfloat16_tENS5_IJlSB_lEEESK_SL_NS4_8TiledMMAINS4_8MMA_AtomIJNS4_4SM904GMMA28MMA_64x256x16_F32BF16BF16_SSILNSP_5MajorE0ELSR_0ELNSP_7ScaleInE1ELSS_1EEEEEENS4_6LayoutINS5_IJSB_SB_SB_EEENS5_IJNSA_ILi0EEESX_SX_EEEEENS5_IJNS4_10UnderscoreES10_S10_EEEEENS4_23SM90_TMA_LOAD_MULTICASTENS4_14ComposedLayoutINS4_7SwizzleILi2ELi4ELi3EEENS4_18smem_ptr_flag_bitsILi16EEENSV_INS5_IJSC_SI_EEENS5_IJSI_SB_EEEEEEEvNS4_8identityENS4_13SM90_TMA_LOADES1C_vS1D_EENS_8epilogue10collective6detail29Sm90TmaWarpSpecializedAdapterINS1H_15DefaultEpilogueISK_SL_SL_NS1G_6thread17LinearCombinationISK_Li1EffLNS1L_9ScaleType4KindE0ELNS_15FloatRoundStyleE2ESK_EENS1_15EpilogueDefaultEEEEEvvEEEEvNT_6ParamsE:
	.zero		1664


//--------------------- SYMBOLS --------------------------

	.type		.nv.reservedSmem.offset0,@object
	.size		.nv.reservedSmem.offset0,0x4
	.type		__assertfail,@function
